	.target	sm_90a

	.elftype	@"ET_EXEC"


//--------------------- .note.nv.tkinfo           --------------------------
	.section	.note.nv.tkinfo,"",@"SHT_NOTE"
	.sectionflags	@"SHF_NOTE_NV_TKINFO"
	.tkinfo
        /*0018*/ 	.word	0x00000002
        /*0030*/ 	.string	""
        /*0030*/ 	.string	"ptxas"
        /*0030*/ 	.string	"Cuda compilation tools, release 13.0, V13.0.88"
        /*0030*/ 	.string	"Build cuda_13.0.r13.0/compiler.36424714_0"
        /*0030*/ 	.string	"-arch sm_90a -m 64 "



//--------------------- .note.nv.cuinfo           --------------------------
	.section	.note.nv.cuinfo,"",@"SHT_NOTE"
	.sectionflags	@"SHF_NOTE_NV_CUINFO"
        /*0018*/ 	.short	0x0002
        /*001a*/ 	.short	0x005a
        /*001c*/ 	.short	0x0082
	.zero		2


//--------------------- .nv.info                  --------------------------
	.section	.nv.info,"",@"SHT_CUDA_INFO"
	.align	4


	//----- nvinfo : EIATTR_REGCOUNT
	.align		4
        /*0000*/ 	.byte	0x04, 0x2f
        /*0002*/ 	.short	(.L_12 - .L_11)
	.align		4
.L_11:
        /*0004*/ 	.word	index@(_ZN7cutlass13device_kernelINS_4gemm6kernel13GemmUniversalIN4cute5tupleIJiiiiEEENS1_10collective13CollectiveMmaINS1_40MainloopSm90TmaGmmaWarpSpecializedSparseILi11ENS5_IJNS4_1CILi2EEENSA_ILi1EEESC_EEENS1_32KernelTmaWarpSpecializedPingpongEEENS5_IJNSA_ILi64EEENSA_ILi128EEESG_EEENS_10bfloat16_tENS5_IJNS4_6LayoutINS5_IJiNS5_IJSB_iEEEiEEENS5_IJlNS5_IJSC_SB_EEElEEEEENSK_INS5_IJNS5_IJNS5_IJNSA_ILi8EEESB_NSA_ILi4EEEEEEiEEENS5_IJNS5_IJNSA_ILi16EEESB_SB_EEEiEEEiEEENS5_IJNS5_IJNS5_IJSG_SU_NSA_ILi1024EEEEEENSA_ILi4096EEEEEENS5_IJNS5_IJSC_NSA_ILi512EEENSA_ILi32EEEEEElEEElEEEEEEEESJ_NS5_IJlSC_lEEENS4_8TiledMMAINS4_8MMA_AtomIJNS4_4SM904GMMA6SPARSE29GMMA_64x128x32_F32BF16BF16_SSILNS1D_5MajorE0ELS1G_0ELNS1D_7ScaleInE1ELS1H_1ELNS1D_9SparseSelE0EEEEEENSK_INS5_IJSC_SC_SC_EEENS5_IJNSA_ILi0EEES1M_S1M_EEEEENS5_IJNS4_10UnderscoreES1P_S1P_EEEEENS4_13SM90_TMA_LOADENS4_14ComposedLayoutINS4_7SwizzleILi2ELi4ELi3EEENS4_25smem_sparse_ptr_flag_bitsILi2ELi16EEENSK_INS5_IJNS5_IJSC_SQ_EEENS5_IJSB_S13_EEEEEENS5_IJNS5_IJS1M_SG_EEESN_EEEEEEEvNS4_8identityENS4_23SM90_TMA_LOAD_MULTICASTENS1T_INS1U_ILi3ELi4ELi3EEENS4_18smem_ptr_flag_bitsILi16EEENSK_INS5_IJSQ_SG_EEENS5_IJSG_SC_EEEEEEEvS25_EENS_8epilogue10collective6detail29Sm90TmaWarpSpecializedAdapterINS2G_15DefaultEpilogueIfNS5_IJSC_llEEES2K_NS2F_6thread17LinearCombinationIfLi1EffLNS2L_9ScaleType4KindE0ELNS_15FloatRoundStyleE2EfEENS1_15EpilogueDefaultEEEEEvvEEEEvNT_6ParamsE)
        /*0008*/ 	.word	0x000000a8


	//----- nvinfo : EIATTR_FRAME_SIZE
	.align		4
.L_12:
        /*000c*/ 	.byte	0x04, 0x11
        /*000e*/ 	.short	(.L_14 - .L_13)
	.align		4
.L_13:
        /*0010*/ 	.word	index@(_ZN7cutlass13device_kernelINS_4gemm6kernel13GemmUniversalIN4cute5tupleIJiiiiEEENS1_10collective13CollectiveMmaINS1_40MainloopSm90TmaGmmaWarpSpecializedSparseILi11ENS5_IJNS4_1CILi2EEENSA_ILi1EEESC_EEENS1_32KernelTmaWarpSpecializedPingpongEEENS5_IJNSA_ILi64EEENSA_ILi128EEESG_EEENS_10bfloat16_tENS5_IJNS4_6LayoutINS5_IJiNS5_IJSB_iEEEiEEENS5_IJlNS5_IJSC_SB_EEElEEEEENSK_INS5_IJNS5_IJNS5_IJNSA_ILi8EEESB_NSA_ILi4EEEEEEiEEENS5_IJNS5_IJNSA_ILi16EEESB_SB_EEEiEEEiEEENS5_IJNS5_IJNS5_IJSG_SU_NSA_ILi1024EEEEEENSA_ILi4096EEEEEENS5_IJNS5_IJSC_NSA_ILi512EEENSA_ILi32EEEEEElEEElEEEEEEEESJ_NS5_IJlSC_lEEENS4_8TiledMMAINS4_8MMA_AtomIJNS4_4SM904GMMA6SPARSE29GMMA_64x128x32_F32BF16BF16_SSILNS1D_5MajorE0ELS1G_0ELNS1D_7ScaleInE1ELS1H_1ELNS1D_9SparseSelE0EEEEEENSK_INS5_IJSC_SC_SC_EEENS5_IJNSA_ILi0EEES1M_S1M_EEEEENS5_IJNS4_10UnderscoreES1P_S1P_EEEEENS4_13SM90_TMA_LOADENS4_14ComposedLayoutINS4_7SwizzleILi2ELi4ELi3EEENS4_25smem_sparse_ptr_flag_bitsILi2ELi16EEENSK_INS5_IJNS5_IJSC_SQ_EEENS5_IJSB_S13_EEEEEENS5_IJNS5_IJS1M_SG_EEESN_EEEEEEEvNS4_8identityENS4_23SM90_TMA_LOAD_MULTICASTENS1T_INS1U_ILi3ELi4ELi3EEENS4_18smem_ptr_flag_bitsILi16EEENSK_INS5_IJSQ_SG_EEENS5_IJSG_SC_EEEEEEEvS25_EENS_8epilogue10collective6detail29Sm90TmaWarpSpecializedAdapterINS2G_15DefaultEpilogueIfNS5_IJSC_llEEES2K_NS2F_6thread17LinearCombinationIfLi1EffLNS2L_9ScaleType4KindE0ELNS_15FloatRoundStyleE2EfEENS1_15EpilogueDefaultEEEEEvvEEEEvNT_6ParamsE)
        /*0014*/ 	.word	0x00000000


	//----- nvinfo : EIATTR_MIN_STACK_SIZE
	.align		4
.L_14:
        /*0018*/ 	.byte	0x04, 0x12
        /*001a*/ 	.short	(.L_16 - .L_15)
	.align		4
.L_15:
        /*001c*/ 	.word	index@(_ZN7cutlass13device_kernelINS_4gemm6kernel13GemmUniversalIN4cute5tupleIJiiiiEEENS1_10collective13CollectiveMmaINS1_40MainloopSm90TmaGmmaWarpSpecializedSparseILi11ENS5_IJNS4_1CILi2EEENSA_ILi1EEESC_EEENS1_32KernelTmaWarpSpecializedPingpongEEENS5_IJNSA_ILi64EEENSA_ILi128EEESG_EEENS_10bfloat16_tENS5_IJNS4_6LayoutINS5_IJiNS5_IJSB_iEEEiEEENS5_IJlNS5_IJSC_SB_EEElEEEEENSK_INS5_IJNS5_IJNS5_IJNSA_ILi8EEESB_NSA_ILi4EEEEEEiEEENS5_IJNS5_IJNSA_ILi16EEESB_SB_EEEiEEEiEEENS5_IJNS5_IJNS5_IJSG_SU_NSA_ILi1024EEEEEENSA_ILi4096EEEEEENS5_IJNS5_IJSC_NSA_ILi512EEENSA_ILi32EEEEEElEEElEEEEEEEESJ_NS5_IJlSC_lEEENS4_8TiledMMAINS4_8MMA_AtomIJNS4_4SM904GMMA6SPARSE29GMMA_64x128x32_F32BF16BF16_SSILNS1D_5MajorE0ELS1G_0ELNS1D_7ScaleInE1ELS1H_1ELNS1D_9SparseSelE0EEEEEENSK_INS5_IJSC_SC_SC_EEENS5_IJNSA_ILi0EEES1M_S1M_EEEEENS5_IJNS4_10UnderscoreES1P_S1P_EEEEENS4_13SM90_TMA_LOADENS4_14ComposedLayoutINS4_7SwizzleILi2ELi4ELi3EEENS4_25smem_sparse_ptr_flag_bitsILi2ELi16EEENSK_INS5_IJNS5_IJSC_SQ_EEENS5_IJSB_S13_EEEEEENS5_IJNS5_IJS1M_SG_EEESN_EEEEEEEvNS4_8identityENS4_23SM90_TMA_LOAD_MULTICASTENS1T_INS1U_ILi3ELi4ELi3EEENS4_18smem_ptr_flag_bitsILi16EEENSK_INS5_IJSQ_SG_EEENS5_IJSG_SC_EEEEEEEvS25_EENS_8epilogue10collective6detail29Sm90TmaWarpSpecializedAdapterINS2G_15DefaultEpilogueIfNS5_IJSC_llEEES2K_NS2F_6thread17LinearCombinationIfLi1EffLNS2L_9ScaleType4KindE0ELNS_15FloatRoundStyleE2EfEENS1_15EpilogueDefaultEEEEEvvEEEEvNT_6ParamsE)
        /*0020*/ 	.word	0x00000000
.L_16:


//--------------------- .nv.compat                --------------------------
	.section	.nv.compat,"",@"SHT_CUDA_COMPAT_INFO"
	.align	4
        /*0000*/ 	.byte	0x02, 0x09, 0x01, 0x00, 0x02, 0x02, 0x04, 0x00, 0x02, 0x05, 0x05, 0x00, 0x03, 0x07, 0x01, 0x01
        /*0010*/ 	.byte	0x02, 0x03, 0x01, 0x00, 0x02, 0x06, 0x01, 0x00, 0x04, 0x0b, 0x08, 0x00, 0x00, 0x00, 0x00, 0x00
        /*0020*/ 	.byte	0x00, 0x00, 0x00, 0x00


//--------------------- .nv.info._ZN7cutlass13device_kernelINS_4gemm6kernel13GemmUniversalIN4cute5tupleIJiiiiEEENS1_10collective13CollectiveMmaINS1_40MainloopSm90TmaGmmaWarpSpecializedSparseILi11ENS5_IJNS4_1CILi2EEENSA_ILi1EEESC_EEENS1_32KernelTmaWarpSpecializedPingpongEEENS5_IJNSA_ILi64EEENSA_ILi128EEESG_EEENS_10bfloat16_tENS5_IJNS4_6LayoutINS5_IJiNS5_IJSB_iEEEiEEENS5_IJlNS5_IJSC_SB_EEElEEEEENSK_INS5_IJNS5_IJNS5_IJNSA_ILi8EEESB_NSA_ILi4EEEEEEiEEENS5_IJNS5_IJNSA_ILi16EEESB_SB_EEEiEEEiEEENS5_IJNS5_IJNS5_IJSG_SU_NSA_ILi1024EEEEEENSA_ILi4096EEEEEENS5_IJNS5_IJSC_NSA_ILi512EEENSA_ILi32EEEEEElEEElEEEEEEEESJ_NS5_IJlSC_lEEENS4_8TiledMMAINS4_8MMA_AtomIJNS4_4SM904GMMA6SPARSE29GMMA_64x128x32_F32BF16BF16_SSILNS1D_5MajorE0ELS1G_0ELNS1D_7ScaleInE1ELS1H_1ELNS1D_9SparseSelE0EEEEEENSK_INS5_IJSC_SC_SC_EEENS5_IJNSA_ILi0EEES1M_S1M_EEEEENS5_IJNS4_10UnderscoreES1P_S1P_EEEEENS4_13SM90_TMA_LOADENS4_14ComposedLayoutINS4_7SwizzleILi2ELi4ELi3EEENS4_25smem_sparse_ptr_flag_bitsILi2ELi16EEENSK_INS5_IJNS5_IJSC_SQ_EEENS5_IJSB_S13_EEEEEENS5_IJNS5_IJS1M_SG_EEESN_EEEEEEEvNS4_8identityENS4_23SM90_TMA_LOAD_MULTICASTENS1T_INS1U_ILi3ELi4ELi3EEENS4_18smem_ptr_flag_bitsILi16EEENSK_INS5_IJSQ_SG_EEENS5_IJSG_SC_EEEEEEEvS25_EENS_8epilogue10collective6detail29Sm90TmaWarpSpecializedAdapterINS2G_15DefaultEpilogueIfNS5_IJSC_llEEES2K_NS2F_6thread17LinearCombinationIfLi1EffLNS2L_9ScaleType4KindE0ELNS_15FloatRoundStyleE2EfEENS1_15EpilogueDefaultEEEEEvvEEEEvNT_6ParamsE --------------------------
	.section	.nv.info._ZN7cutlass13device_kernelINS_4gemm6kernel13GemmUniversalIN4cute5tupleIJiiiiEEENS1_10collective13CollectiveMmaINS1_40MainloopSm90TmaGmmaWarpSpecializedSparseILi11ENS5_IJNS4_1CILi2EEENSA_ILi1EEESC_EEENS1_32KernelTmaWarpSpecializedPingpongEEENS5_IJNSA_ILi64EEENSA_ILi128EEESG_EEENS_10bfloat16_tENS5_IJNS4_6LayoutINS5_IJiNS5_IJSB_iEEEiEEENS5_IJlNS5_IJSC_SB_EEElEEEEENSK_INS5_IJNS5_IJNS5_IJNSA_ILi8EEESB_NSA_ILi4EEEEEEiEEENS5_IJNS5_IJNSA_ILi16EEESB_SB_EEEiEEEiEEENS5_IJNS5_IJNS5_IJSG_SU_NSA_ILi1024EEEEEENSA_ILi4096EEEEEENS5_IJNS5_IJSC_NSA_ILi512EEENSA_ILi32EEEEEElEEElEEEEEEEESJ_NS5_IJlSC_lEEENS4_8TiledMMAINS4_8MMA_AtomIJNS4_4SM904GMMA6SPARSE29GMMA_64x128x32_F32BF16BF16_SSILNS1D_5MajorE0ELS1G_0ELNS1D_7ScaleInE1ELS1H_1ELNS1D_9SparseSelE0EEEEEENSK_INS5_IJSC_SC_SC_EEENS5_IJNSA_ILi0EEES1M_S1M_EEEEENS5_IJNS4_10UnderscoreES1P_S1P_EEEEENS4_13SM90_TMA_LOADENS4_14ComposedLayoutINS4_7SwizzleILi2ELi4ELi3EEENS4_25smem_sparse_ptr_flag_bitsILi2ELi16EEENSK_INS5_IJNS5_IJSC_SQ_EEENS5_IJSB_S13_EEEEEENS5_IJNS5_IJS1M_SG_EEESN_EEEEEEEvNS4_8identityENS4_23SM90_TMA_LOAD_MULTICASTENS1T_INS1U_ILi3ELi4ELi3EEENS4_18smem_ptr_flag_bitsILi16EEENSK_INS5_IJSQ_SG_EEENS5_IJSG_SC_EEEEEEEvS25_EENS_8epilogue10collective6detail29Sm90TmaWarpSpecializedAdapterINS2G_15DefaultEpilogueIfNS5_IJSC_llEEES2K_NS2F_6thread17LinearCombinationIfLi1EffLNS2L_9ScaleType4KindE0ELNS_15FloatRoundStyleE2EfEENS1_15EpilogueDefaultEEEEEvvEEEEvNT_6ParamsE,"",@"SHT_CUDA_INFO"
	.sectionflags	@""
	.align	4


	//----- nvinfo : EIATTR_CUDA_API_VERSION
	.align		4
        /*0000*/ 	.byte	0x04, 0x37
        /*0002*/ 	.short	(.L_18 - .L_17)
.L_17:
        /*0004*/ 	.word	0x00000082


	//----- nvinfo : EIATTR_KPARAM_INFO
	.align		4
.L_18:
        /*0008*/ 	.byte	0x04, 0x17
        /*000a*/ 	.short	(.L_20 - .L_19)
.L_19:
        /*000c*/ 	.word	0x00000000
        /*0010*/ 	.short	0x0000
        /*0012*/ 	.short	0x0070
        /*0014*/ 	.byte	0x00, 0xf0, 0x01, 0x14


	//----- nvinfo : EIATTR_SPARSE_MMA_MASK
	.align		4
.L_20:
        /*0018*/ 	.byte	0x03, 0x50
        /*001a*/ 	.short	0x0002


	//----- nvinfo : EIATTR_MAXREG_COUNT
	.align		4
        /*001c*/ 	.byte	0x03, 0x1b
        /*001e*/ 	.short	0x00a8


	//----- nvinfo : EIATTR_NUM_BARRIERS
	.align		4
        /*0020*/ 	.byte	0x02, 0x4c
        /*0022*/ 	.byte	0x01
	.zero		1


	//----- nvinfo : EIATTR_MERCURY_ISA_VERSION
	.align		4
        /*0024*/ 	.byte	0x03, 0x5f
        /*0026*/ 	.short	0x0101


	//----- nvinfo : EIATTR_INT_WARP_WIDE_INSTR_OFFSETS
	.align		4
        /*0028*/ 	.byte	0x04, 0x31
        /*002a*/ 	.short	(.L_22 - .L_21)


	//   ....[0]....
.L_21:
        /*002c*/ 	.word	0x000005c0


	//   ....[1]....
        /*0030*/ 	.word	0x000006d0


	//   ....[2]....
        /*0034*/ 	.word	0x000006f0


	//   ....[3]....
        /*0038*/ 	.word	0x00000710


	//   ....[4]....
        /*003c*/ 	.word	0x00000770


	//   ....[5]....
        /*0040*/ 	.word	0x00000880


	//   ....[6]....
        /*0044*/ 	.word	0x00000890


	//   ....[7]....
        /*0048*/ 	.word	0x000008c0


	//----- nvinfo : EIATTR_COOP_GROUP_MASK_REGIDS
	.align		4
.L_22:
        /*004c*/ 	.byte	0x04, 0x29
        /*004e*/ 	.short	(.L_24 - .L_23)


	//   ....[0]....
.L_23:
        /*0050*/ 	.word	0xffffffff


	//   ....[1]....
        /*0054*/ 	.word	0xffffffff


	//   ....[2]....
        /*0058*/ 	.word	0xffffffff


	//   ....[3]....
        /*005c*/ 	.word	0xffffffff


	//   ....[4]....
        /*0060*/ 	.word	0xffffffff


	//   ....[5]....
        /*0064*/ 	.word	0xffffffff


	//   ....[6]....
        /*0068*/ 	.word	0xffffffff


	//----- nvinfo : EIATTR_COOP_GROUP_INSTR_OFFSETS
	.align		4
.L_24:
        /*006c*/ 	.byte	0x04, 0x28
        /*006e*/ 	.short	(.L_26 - .L_25)


	//   ....[0]....
.L_25:
        /*0070*/ 	.word	0x00000060


	//   ....[1]....
        /*0074*/ 	.word	0x00000070


	//   ....[2]....
        /*0078*/ 	.word	0x00000160


	//   ....[3]....
        /*007c*/ 	.word	0x00000410


	//   ....[4]....
        /*0080*/ 	.word	0x00000450


	//   ....[5]....
        /*0084*/ 	.word	0x000004e0


	//   ....[6]....
        /*0088*/ 	.word	0x00000a50


	//----- nvinfo : EIATTR_REG_RECONFIG
	.align		4
.L_26:
        /*008c*/ 	.byte	0x01, 0x54
	.zero		2


	//----- nvinfo : EIATTR_MBARRIER_INSTR_OFFSETS
	.align		4
        /*0090*/ 	.byte	0x04, 0x39
        /*0092*/ 	.short	(.L_28 - .L_27)


	//   ....[0]....
.L_27:
        /*0094*/ 	.word	0x00000280
        /*0098*/ 	.word	0x000000ff
        /*009c*/ 	.word	0x00000000
        /*00a0*/ 	.short	0x0100
        /*00a2*/ 	.byte	0x08
	.zero		1


	//   ....[1]....
        /*00a4*/ 	.word	0x00000290
        /*00a8*/ 	.word	0x000000ff
        /*00ac*/ 	.word	0x00000058
        /*00b0*/ 	.short	0x0100
        /*00b2*/ 	.byte	0x08
	.zero		1


	//   ....[2]....
        /*00b4*/ 	.word	0x000002a0
        /*00b8*/ 	.word	0x000000ff
        /*00bc*/ 	.word	0x00000008
        /*00c0*/ 	.short	0x0100
        /*00c2*/ 	.byte	0x08
	.zero		1


	//   ....[3]....
        /*00c4*/ 	.word	0x000002b0
        /*00c8*/ 	.word	0x000000ff
        /*00cc*/ 	.word	0x00000060
        /*00d0*/ 	.short	0x0100
        /*00d2*/ 	.byte	0x08
	.zero		1


	//   ....[4]....
        /*00d4*/ 	.word	0x000002c0
        /*00d8*/ 	.word	0x000000ff
        /*00dc*/ 	.word	0x00000010
        /*00e0*/ 	.short	0x0100
        /*00e2*/ 	.byte	0x08
	.zero		1


	//   ....[5]....
        /*00e4*/ 	.word	0x000002d0
        /*00e8*/ 	.word	0x000000ff
        /*00ec*/ 	.word	0x00000068
        /*00f0*/ 	.short	0x0100
        /*00f2*/ 	.byte	0x08
	.zero		1


	//   ....[6]....
        /*00f4*/ 	.word	0x000002e0
        /*00f8*/ 	.word	0x000000ff
        /*00fc*/ 	.word	0x00000018
        /*0100*/ 	.short	0x0100
        /*0102*/ 	.byte	0x08
	.zero		1


	//   ....[7]....
        /*0104*/ 	.word	0x000002f0
        /*0108*/ 	.word	0x000000ff
        /*010c*/ 	.word	0x00000070
        /*0110*/ 	.short	0x0100
        /*0112*/ 	.byte	0x08
	.zero		1


	//   ....[8]....
        /*0114*/ 	.word	0x00000300
        /*0118*/ 	.word	0x000000ff
        /*011c*/ 	.word	0x00000020
        /*0120*/ 	.short	0x0100
        /*0122*/ 	.byte	0x08
	.zero		1


	//   ....[9]....
        /*0124*/ 	.word	0x00000310
        /*0128*/ 	.word	0x000000ff
        /*012c*/ 	.word	0x00000078
        /*0130*/ 	.short	0x0100
        /*0132*/ 	.byte	0x08
	.zero		1


	//   ....[10]....
        /*0134*/ 	.word	0x00000320
        /*0138*/ 	.word	0x000000ff
        /*013c*/ 	.word	0x00000028
        /*0140*/ 	.short	0x0100
        /*0142*/ 	.byte	0x08
	.zero		1


	//   ....[11]....
        /*0144*/ 	.word	0x00000330
        /*0148*/ 	.word	0x000000ff
        /*014c*/ 	.word	0x00000080
        /*0150*/ 	.short	0x0100
        /*0152*/ 	.byte	0x08
	.zero		1


	//   ....[12]....
        /*0154*/ 	.word	0x00000340
        /*0158*/ 	.word	0x000000ff
        /*015c*/ 	.word	0x00000030
        /*0160*/ 	.short	0x0100
        /*0162*/ 	.byte	0x08
	.zero		1


	//   ....[13]....
        /*0164*/ 	.word	0x00000350
        /*0168*/ 	.word	0x000000ff
        /*016c*/ 	.word	0x00000088
        /*0170*/ 	.short	0x0100
        /*0172*/ 	.byte	0x08
	.zero		1


	//   ....[14]....
        /*0174*/ 	.word	0x00000360
        /*0178*/ 	.word	0x000000ff
        /*017c*/ 	.word	0x00000038
        /*0180*/ 	.short	0x0100
        /*0182*/ 	.byte	0x08
	.zero		1


	//   ....[15]....
        /*0184*/ 	.word	0x00000370
        /*0188*/ 	.word	0x000000ff
        /*018c*/ 	.word	0x00000090
        /*0190*/ 	.short	0x0100
        /*0192*/ 	.byte	0x08
	.zero		1


	//   ....[16]....
        /*0194*/ 	.word	0x00000380
        /*0198*/ 	.word	0x000000ff
        /*019c*/ 	.word	0x00000040
        /*01a0*/ 	.short	0x0100
        /*01a2*/ 	.byte	0x08
	.zero		1


	//   ....[17]....
        /*01a4*/ 	.word	0x00000390
        /*01a8*/ 	.word	0x000000ff
        /*01ac*/ 	.word	0x00000098
        /*01b0*/ 	.short	0x0100
        /*01b2*/ 	.byte	0x08
	.zero		1


	//   ....[18]....
        /*01b4*/ 	.word	0x000003a0
        /*01b8*/ 	.word	0x000000ff
        /*01bc*/ 	.word	0x00000048
        /*01c0*/ 	.short	0x0100
        /*01c2*/ 	.byte	0x08
	.zero		1


	//   ....[19]....
        /*01c4*/ 	.word	0x000003b0
        /*01c8*/ 	.word	0x000000ff
        /*01cc*/ 	.word	0x000000a0
        /*01d0*/ 	.short	0x0100
        /*01d2*/ 	.byte	0x08
	.zero		1


	//   ....[20]....
        /*01d4*/ 	.word	0x000003c0
        /*01d8*/ 	.word	0x000000ff
        /*01dc*/ 	.word	0x00000050
        /*01e0*/ 	.short	0x0100
        /*01e2*/ 	.byte	0x08
	.zero		1


	//   ....[21]....
        /*01e4*/ 	.word	0x000003d0
        /*01e8*/ 	.word	0x000000ff
        /*01ec*/ 	.word	0x000000a8
        /*01f0*/ 	.short	0x0100
        /*01f2*/ 	.byte	0x08
	.zero		1


	//   ....[22]....
        /*01f4*/ 	.word	0x00000910
        /*01f8*/ 	.word	0x000000ff
        /*01fc*/ 	.word	0x000000e0
        /*0200*/ 	.short	0x0100
        /*0202*/ 	.byte	0x08
	.zero		1


	//   ....[23]....
        /*0204*/ 	.word	0x000009b0
        /*0208*/ 	.word	0x000000ff
        /*020c*/ 	.word	0x000000e8
        /*0210*/ 	.short	0x0100
        /*0212*/ 	.byte	0x08
	.zero		1


	//   ....[24]....
        /*0214*/ 	.word	0x000009d0
        /*0218*/ 	.word	0x000000ff
        /*021c*/ 	.word	0x000000c0
        /*0220*/ 	.short	0x0100
        /*0222*/ 	.byte	0x09
	.zero		1


	//   ....[25]....
        /*0224*/ 	.word	0x000009e0
        /*0228*/ 	.word	0x000000ff
        /*022c*/ 	.word	0x000000c8
        /*0230*/ 	.short	0x0100
        /*0232*/ 	.byte	0x09
	.zero		1


	//   ....[26]....
        /*0234*/ 	.word	0x000009f0
        /*0238*/ 	.word	0x000000ff
        /*023c*/ 	.word	0x000000d0
        /*0240*/ 	.short	0x0100
        /*0242*/ 	.byte	0x09
	.zero		1


	//   ....[27]....
        /*0244*/ 	.word	0x00000a00
        /*0248*/ 	.word	0x000000ff
        /*024c*/ 	.word	0x000000d8
        /*0250*/ 	.short	0x0100
        /*0252*/ 	.byte	0x09
	.zero		1


	//   ....[28]....
        /*0254*/ 	.word	0x00001860
        /*0258*/ 	.word	0x000000ff
        /*025c*/ 	.word	0xfffffff8
        /*0260*/ 	.short	0x010a
        /*0262*/ 	.byte	0x0c
	.zero		1


	//   ....[29]....
        /*0264*/ 	.word	0x00001b30
        /*0268*/ 	.word	0x000000ff
        /*026c*/ 	.word	0x00000000
        /*0270*/ 	.short	0x010a
        /*0272*/ 	.byte	0x08
	.zero		1


	//   ....[30]....
        /*0274*/ 	.word	0x00001b90
        /*0278*/ 	.word	0x000000ff
        /*027c*/ 	.word	0x00000000
        /*0280*/ 	.short	0x010a
        /*0282*/ 	.byte	0x08
	.zero		1


	//   ....[31]....
        /*0284*/ 	.word	0x00001ce0
        /*0288*/ 	.word	0x00000017
        /*028c*/ 	.word	0x00000000
        /*0290*/ 	.short	0x0101
        /*0292*/ 	.byte	0x3f
	.zero		1


	//   ....[32]....
        /*0294*/ 	.word	0x00001e70
        /*0298*/ 	.word	0x00000016
        /*029c*/ 	.word	0x00000000
        /*02a0*/ 	.short	0x0101
        /*02a2*/ 	.byte	0x14
	.zero		1


	//   ....[33]....
        /*02a4*/ 	.word	0x00001ec0
        /*02a8*/ 	.word	0x000000ff
        /*02ac*/ 	.word	0x00000008
        /*02b0*/ 	.short	0x010a
        /*02b2*/ 	.byte	0x0c
	.zero		1


	//   ....[34]....
        /*02b4*/ 	.word	0x00006a90
        /*02b8*/ 	.word	0x00000004
        /*02bc*/ 	.word	0x00000000
        /*02c0*/ 	.short	0x0101
        /*02c2*/ 	.byte	0x14
	.zero		1


	//   ....[35]....
        /*02c4*/ 	.word	0x000073d0
        /*02c8*/ 	.word	0x00000014
        /*02cc*/ 	.word	0x00000058
        /*02d0*/ 	.short	0x010a
        /*02d2*/ 	.byte	0x3f
	.zero		1


	//   ....[36]....
        /*02d4*/ 	.word	0x00007830
        /*02d8*/ 	.word	0x0000000a
        /*02dc*/ 	.word	0x000000e8
        /*02e0*/ 	.short	0x0101
        /*02e2*/ 	.byte	0x3f
	.zero		1


	//   ....[37]....
        /*02e4*/ 	.word	0x00007fa0
        /*02e8*/ 	.word	0x00000005
        /*02ec*/ 	.word	0x00000000
        /*02f0*/ 	.short	0x010a
        /*02f2*/ 	.byte	0x3f
	.zero		1


	//   ....[38]....
        /*02f4*/ 	.word	0x00008020
        /*02f8*/ 	.word	0x00000007
        /*02fc*/ 	.word	0x00000000
        /*0300*/ 	.short	0x010a
        /*0302*/ 	.byte	0x3f
	.zero		1


	//   ....[39]....
        /*0304*/ 	.word	0x000080b0
        /*0308*/ 	.word	0x00000006
        /*030c*/ 	.word	0x00000000
        /*0310*/ 	.short	0x010a
        /*0312*/ 	.byte	0x3f
	.zero		1


	//   ....[40]....
        /*0314*/ 	.word	0x00008140
        /*0318*/ 	.word	0x00000009
        /*031c*/ 	.word	0x00000000
        /*0320*/ 	.short	0x010a
        /*0322*/ 	.byte	0x3f
	.zero		1


	//   ....[41]....
        /*0324*/ 	.word	0x000081d0
        /*0328*/ 	.word	0x00000006
        /*032c*/ 	.word	0x00000000
        /*0330*/ 	.short	0x010a
        /*0332*/ 	.byte	0x3f
	.zero		1


	//   ....[42]....
        /*0334*/ 	.word	0x00008260
        /*0338*/ 	.word	0x00000009
        /*033c*/ 	.word	0x00000000
        /*0340*/ 	.short	0x010a
        /*0342*/ 	.byte	0x3f
	.zero		1


	//   ....[43]....
        /*0344*/ 	.word	0x000082f0
        /*0348*/ 	.word	0x00000006
        /*034c*/ 	.word	0x00000000
        /*0350*/ 	.short	0x010a
        /*0352*/ 	.byte	0x3f
	.zero		1


	//   ....[44]....
        /*0354*/ 	.word	0x00008380
        /*0358*/ 	.word	0x00000009
        /*035c*/ 	.word	0x00000000
        /*0360*/ 	.short	0x010a
        /*0362*/ 	.byte	0x3f
	.zero		1


	//   ....[45]....
        /*0364*/ 	.word	0x00008410
        /*0368*/ 	.word	0x00000008
        /*036c*/ 	.word	0x00000000
        /*0370*/ 	.short	0x010a
        /*0372*/ 	.byte	0x3f
	.zero		1


	//   ....[46]....
        /*0374*/ 	.word	0x000084a0
        /*0378*/ 	.word	0x0000000b
        /*037c*/ 	.word	0x00000000
        /*0380*/ 	.short	0x010a
        /*0382*/ 	.byte	0x3f
	.zero		1


	//   ....[47]....
        /*0384*/ 	.word	0x00008530
        /*0388*/ 	.word	0x00000003
        /*038c*/ 	.word	0x00000000
        /*0390*/ 	.short	0x010a
        /*0392*/ 	.byte	0x3f
	.zero		1


	//   ....[48]....
        /*0394*/ 	.word	0x000085a0
        /*0398*/ 	.word	0x00000016
        /*039c*/ 	.word	0xfffffff8
        /*03a0*/ 	.short	0x010a
        /*03a2*/ 	.byte	0x3f
	.zero		1


	//   ....[49]....
        /*03a4*/ 	.word	0x00008600
        /*03a8*/ 	.word	0x00000059
        /*03ac*/ 	.word	0x00000000
        /*03b0*/ 	.short	0x010a
        /*03b2*/ 	.byte	0x3f
	.zero		1


	//   ....[50]....
        /*03b4*/ 	.word	0x00008660
        /*03b8*/ 	.word	0x00000016
        /*03bc*/ 	.word	0x00000008
        /*03c0*/ 	.short	0x010a
        /*03c2*/ 	.byte	0x3f
	.zero		1


	//   ....[51]....
        /*03c4*/ 	.word	0x00008730
        /*03c8*/ 	.word	0x00000014
        /*03cc*/ 	.word	0x00000058
        /*03d0*/ 	.short	0x010a
        /*03d2*/ 	.byte	0x3f
	.zero		1


	//   ....[52]....
        /*03d4*/ 	.word	0x00008810
        /*03d8*/ 	.word	0x00000005
        /*03dc*/ 	.word	0x00000000
        /*03e0*/ 	.short	0x010a
        /*03e2*/ 	.byte	0x3f
	.zero		1


	//   ....[53]....
        /*03e4*/ 	.word	0x00008860
        /*03e8*/ 	.word	0x00000007
        /*03ec*/ 	.word	0x00000000
        /*03f0*/ 	.short	0x010a
        /*03f2*/ 	.byte	0x3f
	.zero		1


	//   ....[54]....
        /*03f4*/ 	.word	0x000088b0
        /*03f8*/ 	.word	0x00000006
        /*03fc*/ 	.word	0x00000000
        /*0400*/ 	.short	0x010a
        /*0402*/ 	.byte	0x3f
	.zero		1


	//   ....[55]....
        /*0404*/ 	.word	0x00008900
        /*0408*/ 	.word	0x00000009
        /*040c*/ 	.word	0x00000000
        /*0410*/ 	.short	0x010a
        /*0412*/ 	.byte	0x3f
	.zero		1


	//   ....[56]....
        /*0414*/ 	.word	0x00008950
        /*0418*/ 	.word	0x00000006
        /*041c*/ 	.word	0x00000000
        /*0420*/ 	.short	0x010a
        /*0422*/ 	.byte	0x3f
	.zero		1


	//   ....[57]....
        /*0424*/ 	.word	0x000089a0
        /*0428*/ 	.word	0x00000009
        /*042c*/ 	.word	0x00000000
        /*0430*/ 	.short	0x010a
        /*0432*/ 	.byte	0x3f
	.zero		1


	//   ....[58]....
        /*0434*/ 	.word	0x000089f0
        /*0438*/ 	.word	0x00000006
        /*043c*/ 	.word	0x00000000
        /*0440*/ 	.short	0x010a
        /*0442*/ 	.byte	0x3f
	.zero		1


	//   ....[59]....
        /*0444*/ 	.word	0x00008a40
        /*0448*/ 	.word	0x00000009
        /*044c*/ 	.word	0x00000000
        /*0450*/ 	.short	0x010a
        /*0452*/ 	.byte	0x3f
	.zero		1


	//   ....[60]....
        /*0454*/ 	.word	0x00008a90
        /*0458*/ 	.word	0x00000008
        /*045c*/ 	.word	0x00000000
        /*0460*/ 	.short	0x010a
        /*0462*/ 	.byte	0x3f
	.zero		1


	//   ....[61]....
        /*0464*/ 	.word	0x00008ae0
        /*0468*/ 	.word	0x0000000b
        /*046c*/ 	.word	0x00000000
        /*0470*/ 	.short	0x010a
        /*0472*/ 	.byte	0x3f
	.zero		1


	//----- nvinfo : EIATTR_NUM_MBARRIERS
	.align		4
.L_28:
        /*0474*/ 	.byte	0x03, 0x38
        /*0476*/ 	.short	0x001c


	//----- nvinfo : EIATTR_EXIT_INSTR_OFFSETS
	.align		4
        /*0478*/ 	.byte	0x04, 0x1c
        /*047a*/ 	.short	(.L_30 - .L_29)


	//   ....[0]....
.L_29:
        /*047c*/ 	.word	0x000014a0


	//   ....[1]....
        /*0480*/ 	.word	0x00001500


	//   ....[2]....
        /*0484*/ 	.word	0x000070a0


	//   ....[3]....
        /*0488*/ 	.word	0x000070d0


	//   ....[4]....
        /*048c*/ 	.word	0x00008580


	//----- nvinfo : EIATTR_MAX_THREADS
	.align		4
.L_30:
        /*0490*/ 	.byte	0x04, 0x05
        /*0492*/ 	.short	(.L_32 - .L_31)
.L_31:
        /*0494*/ 	.word	0x00000180
        /*0498*/ 	.word	0x00000001
        /*049c*/ 	.word	0x00000001


	//----- nvinfo : EIATTR_CRS_STACK_SIZE
	.align		4
.L_32:
        /*04a0*/ 	.byte	0x04, 0x1e
        /*04a2*/ 	.short	(.L_34 - .L_33)
.L_33:
        /*04a4*/ 	.word	0x00000000


	//----- nvinfo : EIATTR_CBANK_PARAM_SIZE
	.align		4
.L_34:
        /*04a8*/ 	.byte	0x03, 0x19
        /*04aa*/ 	.short	0x0570


	//----- nvinfo : EIATTR_PARAM_CBANK
	.align		4
        /*04ac*/ 	.byte	0x04, 0x0a
        /*04ae*/ 	.short	(.L_36 - .L_35)
	.align		4
.L_35:
        /*04b0*/ 	.word	index@(.nv.constant0._ZN7cutlass13device_kernelINS_4gemm6kernel13GemmUniversalIN4cute5tupleIJiiiiEEENS1_10collective13CollectiveMmaINS1_40MainloopSm90TmaGmmaWarpSpecializedSparseILi11ENS5_IJNS4_1CILi2EEENSA_ILi1EEESC_EEENS1_32KernelTmaWarpSpecializedPingpongEEENS5_IJNSA_ILi64EEENSA_ILi128EEESG_EEENS_10bfloat16_tENS5_IJNS4_6LayoutINS5_IJiNS5_IJSB_iEEEiEEENS5_IJlNS5_IJSC_SB_EEElEEEEENSK_INS5_IJNS5_IJNS5_IJNSA_ILi8EEESB_NSA_ILi4EEEEEEiEEENS5_IJNS5_IJNSA_ILi16EEESB_SB_EEEiEEEiEEENS5_IJNS5_IJNS5_IJSG_SU_NSA_ILi1024EEEEEENSA_ILi4096EEEEEENS5_IJNS5_IJSC_NSA_ILi512EEENSA_ILi32EEEEEElEEElEEEEEEEESJ_NS5_IJlSC_lEEENS4_8TiledMMAINS4_8MMA_AtomIJNS4_4SM904GMMA6SPARSE29GMMA_64x128x32_F32BF16BF16_SSILNS1D_5MajorE0ELS1G_0ELNS1D_7ScaleInE1ELS1H_1ELNS1D_9SparseSelE0EEEEEENSK_INS5_IJSC_SC_SC_EEENS5_IJNSA_ILi0EEES1M_S1M_EEEEENS5_IJNS4_10UnderscoreES1P_S1P_EEEEENS4_13SM90_TMA_LOADENS4_14ComposedLayoutINS4_7SwizzleILi2ELi4ELi3EEENS4_25smem_sparse_ptr_flag_bitsILi2ELi16EEENSK_INS5_IJNS5_IJSC_SQ_EEENS5_IJSB_S13_EEEEEENS5_IJNS5_IJS1M_SG_EEESN_EEEEEEEvNS4_8identityENS4_23SM90_TMA_LOAD_MULTICASTENS1T_INS1U_ILi3ELi4ELi3EEENS4_18smem_ptr_flag_bitsILi16EEENSK_INS5_IJSQ_SG_EEENS5_IJSG_SC_EEEEEEEvS25_EENS_8epilogue10collective6detail29Sm90TmaWarpSpecializedAdapterINS2G_15DefaultEpilogueIfNS5_IJSC_llEEES2K_NS2F_6thread17LinearCombinationIfLi1EffLNS2L_9ScaleType4KindE0ELNS_15FloatRoundStyleE2EfEENS1_15EpilogueDefaultEEEEEvvEEEEvNT_6ParamsE)
        /*04b4*/ 	.short	0x0210
        /*04b6*/ 	.short	0x0570


	//----- nvinfo : EIATTR_SW_WAR
	.align		4
.L_36:
        /*04b8*/ 	.byte	0x04, 0x36
        /*04ba*/ 	.short	(.L_38 - .L_37)
.L_37:
        /*04bc*/ 	.word	0x00000008
.L_38:


//--------------------- .nv.callgraph             --------------------------
	.section	.nv.callgraph,"",@"SHT_CUDA_CALLGRAPH"
	.align	4
	.sectionentsize	8
	.align		4
        /*0000*/ 	.word	0x00000000
	.align		4
        /*0004*/ 	.word	0xffffffff
	.align		4
        /*0008*/ 	.word	0x00000000
	.align		4
        /*000c*/ 	.word	0xfffffffe
	.align		4
        /*0010*/ 	.word	0x00000000
	.align		4
        /*0014*/ 	.word	0xfffffffd
	.align		4
        /*0018*/ 	.word	0x00000000
	.align		4
        /*001c*/ 	.word	0xfffffffc


//--------------------- .nv.constant4             --------------------------
	.section	.nv.constant4,"a",@progbits
	.align	8
	.align		8
.nv.constant4:
        /*0000*/ 	.dword	_ZN39_INTERNAL_1e7f4f2a_4_k_cu_45cd48ff_35524cuda3std3__45__cpo5beginE
	.align		8
        /*0008*/ 	.dword	_ZN39_INTERNAL_1e7f4f2a_4_k_cu_45cd48ff_35524cuda3std3__45__cpo3endE
	.align		8
        /*0010*/ 	.dword	_ZN39_INTERNAL_1e7f4f2a_4_k_cu_45cd48ff_35524cuda3std3__45__cpo6cbeginE
	.align		8
        /*0018*/ 	.dword	_ZN39_INTERNAL_1e7f4f2a_4_k_cu_45cd48ff_35524cuda3std3__45__cpo4cendE
	.align		8
        /*0020*/ 	.dword	_ZN39_INTERNAL_1e7f4f2a_4_k_cu_45cd48ff_35524cuda3std3__441_GLOBAL__N__1e7f4f2a_4_k_cu_45cd48ff_35526ignoreE
	.align		8
        /*0028*/ 	.dword	_ZN39_INTERNAL_1e7f4f2a_4_k_cu_45cd48ff_35524cuda3std3__419piecewise_constructE
	.align		8
        /*0030*/ 	.dword	_ZN39_INTERNAL_1e7f4f2a_4_k_cu_45cd48ff_35524cuda3std3__48in_placeE
	.align		8
        /*0038*/ 	.dword	_ZN39_INTERNAL_1e7f4f2a_4_k_cu_45cd48ff_35524cuda3std6ranges3__45__cpo4swapE
	.align		8
        /*0040*/ 	.dword	_ZN39_INTERNAL_1e7f4f2a_4_k_cu_45cd48ff_35524cuda3std6ranges3__45__cpo9iter_moveE
	.align		8
        /*0048*/ 	.dword	_ZN39_INTERNAL_1e7f4f2a_4_k_cu_45cd48ff_35524cute7productE
	.align		8
        /*0050*/ 	.dword	_ZN39_INTERNAL_1e7f4f2a_4_k_cu_45cd48ff_35524cute1_E


//--------------------- .text._ZN7cutlass13device_kernelINS_4gemm6kernel13GemmUniversalIN4cute5tupleIJiiiiEEENS1_10collective13CollectiveMmaINS1_40MainloopSm90TmaGmmaWarpSpecializedSparseILi11ENS5_IJNS4_1CILi2EEENSA_ILi1EEESC_EEENS1_32KernelTmaWarpSpecializedPingpongEEENS5_IJNSA_ILi64EEENSA_ILi128EEESG_EEENS_10bfloat16_tENS5_IJNS4_6LayoutINS5_IJiNS5_IJSB_iEEEiEEENS5_IJlNS5_IJSC_SB_EEElEEEEENSK_INS5_IJNS5_IJNS5_IJNSA_ILi8EEESB_NSA_ILi4EEEEEEiEEENS5_IJNS5_IJNSA_ILi16EEESB_SB_EEEiEEEiEEENS5_IJNS5_IJNS5_IJSG_SU_NSA_ILi1024EEEEEENSA_ILi4096EEEEEENS5_IJNS5_IJSC_NSA_ILi512EEENSA_ILi32EEEEEElEEElEEEEEEEESJ_NS5_IJlSC_lEEENS4_8TiledMMAINS4_8MMA_AtomIJNS4_4SM904GMMA6SPARSE29GMMA_64x128x32_F32BF16BF16_SSILNS1D_5MajorE0ELS1G_0ELNS1D_7ScaleInE1ELS1H_1ELNS1D_9SparseSelE0EEEEEENSK_INS5_IJSC_SC_SC_EEENS5_IJNSA_ILi0EEES1M_S1M_EEEEENS5_IJNS4_10UnderscoreES1P_S1P_EEEEENS4_13SM90_TMA_LOADENS4_14ComposedLayoutINS4_7SwizzleILi2ELi4ELi3EEENS4_25smem_sparse_ptr_flag_bitsILi2ELi16EEENSK_INS5_IJNS5_IJSC_SQ_EEENS5_IJSB_S13_EEEEEENS5_IJNS5_IJS1M_SG_EEESN_EEEEEEEvNS4_8identityENS4_23SM90_TMA_LOAD_MULTICASTENS1T_INS1U_ILi3ELi4ELi3EEENS4_18smem_ptr_flag_bitsILi16EEENSK_INS5_IJSQ_SG_EEENS5_IJSG_SC_EEEEEEEvS25_EENS_8epilogue10collective6detail29Sm90TmaWarpSpecializedAdapterINS2G_15DefaultEpilogueIfNS5_IJSC_llEEES2K_NS2F_6thread17LinearCombinationIfLi1EffLNS2L_9ScaleType4KindE0ELNS_15FloatRoundStyleE2EfEENS1_15EpilogueDefaultEEEEEvvEEEEvNT_6ParamsE --------------------------
	.section	.text._ZN7cutlass13device_kernelINS_4gemm6kernel13GemmUniversalIN4cute5tupleIJiiiiEEENS1_10collective13CollectiveMmaINS1_40MainloopSm90TmaGmmaWarpSpecializedSparseILi11ENS5_IJNS4_1CILi2EEENSA_ILi1EEESC_EEENS1_32KernelTmaWarpSpecializedPingpongEEENS5_IJNSA_ILi64EEENSA_ILi128EEESG_EEENS_10bfloat16_tENS5_IJNS4_6LayoutINS5_IJiNS5_IJSB_iEEEiEEENS5_IJlNS5_IJSC_SB_EEElEEEEENSK_INS5_IJNS5_IJNS5_IJNSA_ILi8EEESB_NSA_ILi4EEEEEEiEEENS5_IJNS5_IJNSA_ILi16EEESB_SB_EEEiEEEiEEENS5_IJNS5_IJNS5_IJSG_SU_NSA_ILi1024EEEEEENSA_ILi4096EEEEEENS5_IJNS5_IJSC_NSA_ILi512EEENSA_ILi32EEEEEElEEElEEEEEEEESJ_NS5_IJlSC_lEEENS4_8TiledMMAINS4_8MMA_AtomIJNS4_4SM904GMMA6SPARSE29GMMA_64x128x32_F32BF16BF16_SSILNS1D_5MajorE0ELS1G_0ELNS1D_7ScaleInE1ELS1H_1ELNS1D_9SparseSelE0EEEEEENSK_INS5_IJSC_SC_SC_EEENS5_IJNSA_ILi0EEES1M_S1M_EEEEENS5_IJNS4_10UnderscoreES1P_S1P_EEEEENS4_13SM90_TMA_LOADENS4_14ComposedLayoutINS4_7SwizzleILi2ELi4ELi3EEENS4_25smem_sparse_ptr_flag_bitsILi2ELi16EEENSK_INS5_IJNS5_IJSC_SQ_EEENS5_IJSB_S13_EEEEEENS5_IJNS5_IJS1M_SG_EEESN_EEEEEEEvNS4_8identityENS4_23SM90_TMA_LOAD_MULTICASTENS1T_INS1U_ILi3ELi4ELi3EEENS4_18smem_ptr_flag_bitsILi16EEENSK_INS5_IJSQ_SG_EEENS5_IJSG_SC_EEEEEEEvS25_EENS_8epilogue10collective6detail29Sm90TmaWarpSpecializedAdapterINS2G_15DefaultEpilogueIfNS5_IJSC_llEEES2K_NS2F_6thread17LinearCombinationIfLi1EffLNS2L_9ScaleType4KindE0ELNS_15FloatRoundStyleE2EfEENS1_15EpilogueDefaultEEEEEvvEEEEvNT_6ParamsE,"ax",@progbits
	.align	128
.text._ZN7cutlass13device_kernelINS_4gemm6kernel13GemmUniversalIN4cute5tupleIJiiiiEEENS1_10collective13CollectiveMmaINS1_40MainloopSm90TmaGmmaWarpSpecializedSparseILi11ENS5_IJNS4_1CILi2EEENSA_ILi1EEESC_EEENS1_32KernelTmaWarpSpecializedPingpongEEENS5_IJNSA_ILi64EEENSA_ILi128EEESG_EEENS_10bfloat16_tENS5_IJNS4_6LayoutINS5_IJiNS5_IJSB_iEEEiEEENS5_IJlNS5_IJSC_SB_EEElEEEEENSK_INS5_IJNS5_IJNS5_IJNSA_ILi8EEESB_NSA_ILi4EEEEEEiEEENS5_IJNS5_IJNSA_ILi16EEESB_SB_EEEiEEEiEEENS5_IJNS5_IJNS5_IJSG_SU_NSA_ILi1024EEEEEENSA_ILi4096EEEEEENS5_IJNS5_IJSC_NSA_ILi512EEENSA_ILi32EEEEEElEEElEEEEEEEESJ_NS5_IJlSC_lEEENS4_8TiledMMAINS4_8MMA_AtomIJNS4_4SM904GMMA6SPARSE29GMMA_64x128x32_F32BF16BF16_SSILNS1D_5MajorE0ELS1G_0ELNS1D_7ScaleInE1ELS1H_1ELNS1D_9SparseSelE0EEEEEENSK_INS5_IJSC_SC_SC_EEENS5_IJNSA_ILi0EEES1M_S1M_EEEEENS5_IJNS4_10UnderscoreES1P_S1P_EEEEENS4_13SM90_TMA_LOADENS4_14ComposedLayoutINS4_7SwizzleILi2ELi4ELi3EEENS4_25smem_sparse_ptr_flag_bitsILi2ELi16EEENSK_INS5_IJNS5_IJSC_SQ_EEENS5_IJSB_S13_EEEEEENS5_IJNS5_IJS1M_SG_EEESN_EEEEEEEvNS4_8identityENS4_23SM90_TMA_LOAD_MULTICASTENS1T_INS1U_ILi3ELi4ELi3EEENS4_18smem_ptr_flag_bitsILi16EEENSK_INS5_IJSQ_SG_EEENS5_IJSG_SC_EEEEEEEvS25_EENS_8epilogue10collective6detail29Sm90TmaWarpSpecializedAdapterINS2G_15DefaultEpilogueIfNS5_IJSC_llEEES2K_NS2F_6thread17LinearCombinationIfLi1EffLNS2L_9ScaleType4KindE0ELNS_15FloatRoundStyleE2EfEENS1_15EpilogueDefaultEEEEEvvEEEEvNT_6ParamsE:
        .type           _ZN7cutlass13device_kernelINS_4gemm6kernel13GemmUniversalIN4cute5tupleIJiiiiEEENS1_10collective13CollectiveMmaINS1_40MainloopSm90TmaGmmaWarpSpecializedSparseILi11ENS5_IJNS4_1CILi2EEENSA_ILi1EEESC_EEENS1_32KernelTmaWarpSpecializedPingpongEEENS5_IJNSA_ILi64EEENSA_ILi128EEESG_EEENS_10bfloat16_tENS5_IJNS4_6LayoutINS5_IJiNS5_IJSB_iEEEiEEENS5_IJlNS5_IJSC_SB_EEElEEEEENSK_INS5_IJNS5_IJNS5_IJNSA_ILi8EEESB_NSA_ILi4EEEEEEiEEENS5_IJNS5_IJNSA_ILi16EEESB_SB_EEEiEEEiEEENS5_IJNS5_IJNS5_IJSG_SU_NSA_ILi1024EEEEEENSA_ILi4096EEEEEENS5_IJNS5_IJSC_NSA_ILi512EEENSA_ILi32EEEEEElEEElEEEEEEEESJ_NS5_IJlSC_lEEENS4_8TiledMMAINS4_8MMA_AtomIJNS4_4SM904GMMA6SPARSE29GMMA_64x128x32_F32BF16BF16_SSILNS1D_5MajorE0ELS1G_0ELNS1D_7ScaleInE1ELS1H_1ELNS1D_9SparseSelE0EEEEEENSK_INS5_IJSC_SC_SC_EEENS5_IJNSA_ILi0EEES1M_S1M_EEEEENS5_IJNS4_10UnderscoreES1P_S1P_EEEEENS4_13SM90_TMA_LOADENS4_14ComposedLayoutINS4_7SwizzleILi2ELi4ELi3EEENS4_25smem_sparse_ptr_flag_bitsILi2ELi16EEENSK_INS5_IJNS5_IJSC_SQ_EEENS5_IJSB_S13_EEEEEENS5_IJNS5_IJS1M_SG_EEESN_EEEEEEEvNS4_8identityENS4_23SM90_TMA_LOAD_MULTICASTENS1T_INS1U_ILi3ELi4ELi3EEENS4_18smem_ptr_flag_bitsILi16EEENSK_INS5_IJSQ_SG_EEENS5_IJSG_SC_EEEEEEEvS25_EENS_8epilogue10collective6detail29Sm90TmaWarpSpecializedAdapterINS2G_15DefaultEpilogueIfNS5_IJSC_llEEES2K_NS2F_6thread17LinearCombinationIfLi1EffLNS2L_9ScaleType4KindE0ELNS_15FloatRoundStyleE2EfEENS1_15EpilogueDefaultEEEEEvvEEEEvNT_6ParamsE,@function
        .size           _ZN7cutlass13device_kernelINS_4gemm6kernel13GemmUniversalIN4cute5tupleIJiiiiEEENS1_10collective13CollectiveMmaINS1_40MainloopSm90TmaGmmaWarpSpecializedSparseILi11ENS5_IJNS4_1CILi2EEENSA_ILi1EEESC_EEENS1_32KernelTmaWarpSpecializedPingpongEEENS5_IJNSA_ILi64EEENSA_ILi128EEESG_EEENS_10bfloat16_tENS5_IJNS4_6LayoutINS5_IJiNS5_IJSB_iEEEiEEENS5_IJlNS5_IJSC_SB_EEElEEEEENSK_INS5_IJNS5_IJNS5_IJNSA_ILi8EEESB_NSA_ILi4EEEEEEiEEENS5_IJNS5_IJNSA_ILi16EEESB_SB_EEEiEEEiEEENS5_IJNS5_IJNS5_IJSG_SU_NSA_ILi1024EEEEEENSA_ILi4096EEEEEENS5_IJNS5_IJSC_NSA_ILi512EEENSA_ILi32EEEEEElEEElEEEEEEEESJ_NS5_IJlSC_lEEENS4_8TiledMMAINS4_8MMA_AtomIJNS4_4SM904GMMA6SPARSE29GMMA_64x128x32_F32BF16BF16_SSILNS1D_5MajorE0ELS1G_0ELNS1D_7ScaleInE1ELS1H_1ELNS1D_9SparseSelE0EEEEEENSK_INS5_IJSC_SC_SC_EEENS5_IJNSA_ILi0EEES1M_S1M_EEEEENS5_IJNS4_10UnderscoreES1P_S1P_EEEEENS4_13SM90_TMA_LOADENS4_14ComposedLayoutINS4_7SwizzleILi2ELi4ELi3EEENS4_25smem_sparse_ptr_flag_bitsILi2ELi16EEENSK_INS5_IJNS5_IJSC_SQ_EEENS5_IJSB_S13_EEEEEENS5_IJNS5_IJS1M_SG_EEESN_EEEEEEEvNS4_8identityENS4_23SM90_TMA_LOAD_MULTICASTENS1T_INS1U_ILi3ELi4ELi3EEENS4_18smem_ptr_flag_bitsILi16EEENSK_INS5_IJSQ_SG_EEENS5_IJSG_SC_EEEEEEEvS25_EENS_8epilogue10collective6detail29Sm90TmaWarpSpecializedAdapterINS2G_15DefaultEpilogueIfNS5_IJSC_llEEES2K_NS2F_6thread17LinearCombinationIfLi1EffLNS2L_9ScaleType4KindE0ELNS_15FloatRoundStyleE2EfEENS1_15EpilogueDefaultEEEEEvvEEEEvNT_6ParamsE,(.L_x_207 - _ZN7cutlass13device_kernelINS_4gemm6kernel13GemmUniversalIN4cute5tupleIJiiiiEEENS1_10collective13CollectiveMmaINS1_40MainloopSm90TmaGmmaWarpSpecializedSparseILi11ENS5_IJNS4_1CILi2EEENSA_ILi1EEESC_EEENS1_32KernelTmaWarpSpecializedPingpongEEENS5_IJNSA_ILi64EEENSA_ILi128EEESG_EEENS_10bfloat16_tENS5_IJNS4_6LayoutINS5_IJiNS5_IJSB_iEEEiEEENS5_IJlNS5_IJSC_SB_EEElEEEEENSK_INS5_IJNS5_IJNS5_IJNSA_ILi8EEESB_NSA_ILi4EEEEEEiEEENS5_IJNS5_IJNSA_ILi16EEESB_SB_EEEiEEEiEEENS5_IJNS5_IJNS5_IJSG_SU_NSA_ILi1024EEEEEENSA_ILi4096EEEEEENS5_IJNS5_IJSC_NSA_ILi512EEENSA_ILi32EEEEEElEEElEEEEEEEESJ_NS5_IJlSC_lEEENS4_8TiledMMAINS4_8MMA_AtomIJNS4_4SM904GMMA6SPARSE29GMMA_64x128x32_F32BF16BF16_SSILNS1D_5MajorE0ELS1G_0ELNS1D_7ScaleInE1ELS1H_1ELNS1D_9SparseSelE0EEEEEENSK_INS5_IJSC_SC_SC_EEENS5_IJNSA_ILi0EEES1M_S1M_EEEEENS5_IJNS4_10UnderscoreES1P_S1P_EEEEENS4_13SM90_TMA_LOADENS4_14ComposedLayoutINS4_7SwizzleILi2ELi4ELi3EEENS4_25smem_sparse_ptr_flag_bitsILi2ELi16EEENSK_INS5_IJNS5_IJSC_SQ_EEENS5_IJSB_S13_EEEEEENS5_IJNS5_IJS1M_SG_EEESN_EEEEEEEvNS4_8identityENS4_23SM90_TMA_LOAD_MULTICASTENS1T_INS1U_ILi3ELi4ELi3EEENS4_18smem_ptr_flag_bitsILi16EEENSK_INS5_IJSQ_SG_EEENS5_IJSG_SC_EEEEEEEvS25_EENS_8epilogue10collective6detail29Sm90TmaWarpSpecializedAdapterINS2G_15DefaultEpilogueIfNS5_IJSC_llEEES2K_NS2F_6thread17LinearCombinationIfLi1EffLNS2L_9ScaleType4KindE0ELNS_15FloatRoundStyleE2EfEENS1_15EpilogueDefaultEEEEEvvEEEEvNT_6ParamsE)
        .other          _ZN7cutlass13device_kernelINS_4gemm6kernel13GemmUniversalIN4cute5tupleIJiiiiEEENS1_10collective13CollectiveMmaINS1_40MainloopSm90TmaGmmaWarpSpecializedSparseILi11ENS5_IJNS4_1CILi2EEENSA_ILi1EEESC_EEENS1_32KernelTmaWarpSpecializedPingpongEEENS5_IJNSA_ILi64EEENSA_ILi128EEESG_EEENS_10bfloat16_tENS5_IJNS4_6LayoutINS5_IJiNS5_IJSB_iEEEiEEENS5_IJlNS5_IJSC_SB_EEElEEEEENSK_INS5_IJNS5_IJNS5_IJNSA_ILi8EEESB_NSA_ILi4EEEEEEiEEENS5_IJNS5_IJNSA_ILi16EEESB_SB_EEEiEEEiEEENS5_IJNS5_IJNS5_IJSG_SU_NSA_ILi1024EEEEEENSA_ILi4096EEEEEENS5_IJNS5_IJSC_NSA_ILi512EEENSA_ILi32EEEEEElEEElEEEEEEEESJ_NS5_IJlSC_lEEENS4_8TiledMMAINS4_8MMA_AtomIJNS4_4SM904GMMA6SPARSE29GMMA_64x128x32_F32BF16BF16_SSILNS1D_5MajorE0ELS1G_0ELNS1D_7ScaleInE1ELS1H_1ELNS1D_9SparseSelE0EEEEEENSK_INS5_IJSC_SC_SC_EEENS5_IJNSA_ILi0EEES1M_S1M_EEEEENS5_IJNS4_10UnderscoreES1P_S1P_EEEEENS4_13SM90_TMA_LOADENS4_14ComposedLayoutINS4_7SwizzleILi2ELi4ELi3EEENS4_25smem_sparse_ptr_flag_bitsILi2ELi16EEENSK_INS5_IJNS5_IJSC_SQ_EEENS5_IJSB_S13_EEEEEENS5_IJNS5_IJS1M_SG_EEESN_EEEEEEEvNS4_8identityENS4_23SM90_TMA_LOAD_MULTICASTENS1T_INS1U_ILi3ELi4ELi3EEENS4_18smem_ptr_flag_bitsILi16EEENSK_INS5_IJSQ_SG_EEENS5_IJSG_SC_EEEEEEEvS25_EENS_8epilogue10collective6detail29Sm90TmaWarpSpecializedAdapterINS2G_15DefaultEpilogueIfNS5_IJSC_llEEES2K_NS2F_6thread17LinearCombinationIfLi1EffLNS2L_9ScaleType4KindE0ELNS_15FloatRoundStyleE2EfEENS1_15EpilogueDefaultEEEEEvvEEEEvNT_6ParamsE,@"STO_CUDA_ENTRY STV_DEFAULT"
_ZN7cutlass13device_kernelINS_4gemm6kernel13GemmUniversalIN4cute5tupleIJiiiiEEENS1_10collective13CollectiveMmaINS1_40MainloopSm90TmaGmmaWarpSpecializedSparseILi11ENS5_IJNS4_1CILi2EEENSA_ILi1EEESC_EEENS1_32KernelTmaWarpSpecializedPingpongEEENS5_IJNSA_ILi64EEENSA_ILi128EEESG_EEENS_10bfloat16_tENS5_IJNS4_6LayoutINS5_IJiNS5_IJSB_iEEEiEEENS5_IJlNS5_IJSC_SB_EEElEEEEENSK_INS5_IJNS5_IJNS5_IJNSA_ILi8EEESB_NSA_ILi4EEEEEEiEEENS5_IJNS5_IJNSA_ILi16EEESB_SB_EEEiEEEiEEENS5_IJNS5_IJNS5_IJSG_SU_NSA_ILi1024EEEEEENSA_ILi4096EEEEEENS5_IJNS5_IJSC_NSA_ILi512EEENSA_ILi32EEEEEElEEElEEEEEEEESJ_NS5_IJlSC_lEEENS4_8TiledMMAINS4_8MMA_AtomIJNS4_4SM904GMMA6SPARSE29GMMA_64x128x32_F32BF16BF16_SSILNS1D_5MajorE0ELS1G_0ELNS1D_7ScaleInE1ELS1H_1ELNS1D_9SparseSelE0EEEEEENSK_INS5_IJSC_SC_SC_EEENS5_IJNSA_ILi0EEES1M_S1M_EEEEENS5_IJNS4_10UnderscoreES1P_S1P_EEEEENS4_13SM90_TMA_LOADENS4_14ComposedLayoutINS4_7SwizzleILi2ELi4ELi3EEENS4_25smem_sparse_ptr_flag_bitsILi2ELi16EEENSK_INS5_IJNS5_IJSC_SQ_EEENS5_IJSB_S13_EEEEEENS5_IJNS5_IJS1M_SG_EEESN_EEEEEEEvNS4_8identityENS4_23SM90_TMA_LOAD_MULTICASTENS1T_INS1U_ILi3ELi4ELi3EEENS4_18smem_ptr_flag_bitsILi16EEENSK_INS5_IJSQ_SG_EEENS5_IJSG_SC_EEEEEEEvS25_EENS_8epilogue10collective6detail29Sm90TmaWarpSpecializedAdapterINS2G_15DefaultEpilogueIfNS5_IJSC_llEEES2K_NS2F_6thread17LinearCombinationIfLi1EffLNS2L_9ScaleType4KindE0ELNS_15FloatRoundStyleE2EfEENS1_15EpilogueDefaultEEEEEvvEEEEvNT_6ParamsE:
[----:B------:R-:W-:Y:S01]  /*0000*/  LDC R1, c[0x0][0x28] ;  /* 0x00000a00ff017b82 */ /* 0x000fe20000000800 */
[----:B------:R-:W0:Y:S01]  /*0010*/  S2R R10, SR_TID.X ;  /* 0x00000000000a7919 */ /* 0x000e220000002100 */
[----:B------:R-:W-:Y:S01]  /*0020*/  ELECT P0, URZ, PT ;  /* 0x00000000003f782f */ /* 0x000fe20003800000 */
[----:B------:R-:W-:Y:S01]  /*0030*/  BSSY B0, `(.L_x_0) ;  /* 0x0000012000007945 */ /* 0x000fe20003800000 */
[--C-:B0-----:R-:W-:Y:S02]  /*0040*/  SHF.R.U32.HI R0, RZ, 0x5, R10.reuse ;  /* 0x00000005ff007819 */ /* 0x101fe4000001160a */
[----:B------:R-:W-:-:S03]  /*0050*/  SHF.R.U32.HI R4, RZ, 0x7, R10 ;  /* 0x00000007ff047819 */ /* 0x000fc6000001160a */
[----:B------:R-:W0:Y:S04]  /*0060*/  SHFL.IDX PT, R2, R0, RZ, 0x1f ;  /* 0x00001fff00027589 */ /* 0x000e2800000e0000 */
[----:B------:R1:W2:Y:S01]  /*0070*/  SHFL.IDX PT, R5, R4, RZ, 0x1f ;  /* 0x00001fff04057589 */ /* 0x0002a200000e0000 */
[----:B0-----:R-:W-:-:S13]  /*0080*/  ISETP.NE.OR P0, PT, R2, RZ, !P0 ;  /* 0x000000ff0200720c */ /* 0x001fda0004705670 */
[----:B-12---:R-:W-:Y:S05]  /*0090*/  @P0 BRA `(.L_x_1) ;  /* 0x00000000002c0947 */ /* 0x006fea0003800000 */
[----:B------:R-:W-:Y:S02]  /*00a0*/  ULDC.64 UR4, c[0x0][0x198] ;  /* 0x0000660000047ab9 */ /* 0x000fe40000000a00 */
[----:B------:R-:W-:Y:S02]  /*00b0*/  UIADD3 UR6, UP0, UR4, 0xf0, URZ ;  /* 0x000000f004067890 */ /* 0x000fe4000ff1e03f */
[----:B------:R-:W-:Y:S02]  /*00c0*/  UIADD3 UR8, UP1, UR4, 0x1f0, URZ ;  /* 0x000001f004087890 */ /* 0x000fe4000ff3e03f */
[----:B------:R-:W-:Y:S02]  /*00d0*/  UIADD3 UR4, UP2, UR4, 0x2f0, URZ ;  /* 0x000002f004047890 */ /* 0x000fe4000ff5e03f */
[----:B------:R-:W-:Y:S02]  /*00e0*/  UIADD3.X UR7, URZ, UR5, URZ, UP0, !UPT ;  /* 0x000000053f077290 */ /* 0x000fe400087fe43f */
[----:B------:R-:W-:-:S02]  /*00f0*/  UIADD3.X UR9, URZ, UR5, URZ, UP1, !UPT ;  /* 0x000000053f097290 */ /* 0x000fc40008ffe43f */
[----:B------:R-:W-:-:S05]  /*0100*/  UIADD3.X UR5, URZ, UR5, URZ, UP2, !UPT ;  /* 0x000000053f057290 */ /* 0x000fca00097fe43f */
[----:B------:R0:W-:Y:S02]  /*0110*/  UTMACCTL.PF [UR6] ;  /* 0x00000000060079b9 */ /* 0x0001e40008040000 */
[----:B------:R0:W-:Y:S02]  /*0120*/  UTMACCTL.PF [UR8] ;  /* 0x00000000080079b9 */ /* 0x0001e40008040000 */
[----:B------:R0:W-:Y:S02]  /*0130*/  UTMACCTL.PF [UR4] ;  /* 0x00000000040079b9 */ /* 0x0001e40008040000 */
[----:B0-----:R-:W-:Y:S01]  /*0140*/  NOP ;  /* 0x0000000000007918 */ /* 0x001fe20000000000 */
.L_x_1:
[----:B------:R-:W-:Y:S05]  /*0150*/  BSYNC B0 ;  /* 0x0000000000007941 */ /* 0x000fea0003800000 */
.L_x_0:
[----:B------:R-:W0:Y:S02]  /*0160*/  SHFL.IDX PT, R6, R0, RZ, 0x1f ;  /* 0x00001fff00067589 */ /* 0x000e2400000e0000 */
[----:B0-----:R-:W-:-:S13]  /*0170*/  ISETP.NE.AND P0, PT, R6, RZ, PT ;  /* 0x000000ff0600720c */ /* 0x001fda0003f05270 */
[----:B------:R-:W-:Y:S05]  /*0180*/  @P0 BRA `(.L_x_2) ;  /* 0x00000000009c0947 */ /* 0x000fea0003800000 */
[----:B------:R-:W-:Y:S01]  /*0190*/  ELECT P0, URZ, PT ;  /* 0x00000000003f782f */ /* 0x000fe20003800000 */
[----:B------:R-:W-:-:S12]  /*01a0*/  BSSY B0, `(.L_x_2) ;  /* 0x0000025000007945 */ /* 0x000fd80003800000 */
[----:B------:R-:W-:Y:S05]  /*01b0*/  @!P0 BRA `(.L_x_3) ;  /* 0x00000000008c8947 */ /* 0x000fea0003800000 */
[----:B------:R-:W0:Y:S01]  /*01c0*/  S2UR UR8, SR_CgaCtaId ;  /* 0x00000000000879c3 */ /* 0x000e220000008800 */
[----:B------:R-:W-:Y:S01]  /*01d0*/  UMOV UR4, 0x400 ;  /* 0x0000040000047882 */ /* 0x000fe20000000000 */
[----:B------:R-:W-:Y:S01]  /*01e0*/  UMOV UR5, 0x1 ;  /* 0x0000000100057882 */ /* 0x000fe20000000000 */
[----:B------:R-:W-:Y:S02]  /*01f0*/  UMOV UR6, 0x2 ;  /* 0x0000000200067882 */ /* 0x000fe40000000000 */
[----:B------:R-:W-:-:S04]  /*0200*/  UIADD3 UR6, -UR6, 0x100000, URZ ;  /* 0x0010000006067890 */ /* 0x000fc8000fffe13f */
[----:B------:R-:W-:Y:S02]  /*0210*/  USHF.L.U32 UR7, UR6, 0xb, URZ ;  /* 0x0000000b06077899 */ /* 0x000fe4000800063f */
[----:B------:R-:W-:Y:S02]  /*0220*/  USHF.L.U32 UR6, UR6, 0x1, URZ ;  /* 0x0000000106067899 */ /* 0x000fe4000800063f */
[----:B0-----:R-:W-:Y:S02]  /*0230*/  ULEA UR8, UR8, UR4, 0x18 ;  /* 0x0000000408087291 */ /* 0x001fe4000f8ec03f */
[----:B------:R-:W-:-:S04]  /*0240*/  UIADD3 UR4, -UR5, 0x100000, URZ ;  /* 0x0010000005047890 */ /* 0x000fc8000fffe13f */
[----:B------:R-:W-:Y:S02]  /*0250*/  USHF.L.U32 UR5, UR4, 0xb, URZ ;  /* 0x0000000b04057899 */ /* 0x000fe4000800063f */
[----:B------:R-:W-:Y:S01]  /*0260*/  USHF.L.U32 UR4, UR4, 0x1, URZ ;  /* 0x0000000104047899 */ /* 0x000fe2000800063f */
[----:B------:R-:W0:Y:S11]  /*0270*/  FENCE.VIEW.ASYNC.S ;  /* 0x00000000000073c6 */ /* 0x000e360000000000 */
[----:B0-----:R0:W1:Y:S01]  /*0280*/  SYNCS.EXCH.64 URZ, [UR8], UR4 ;  /* 0x00000004083f75b2 */ /* 0x0010620008000100 */
[----:B------:R0:W2:Y:S01]  /*0290*/  SYNCS.EXCH.64 URZ, [UR8+0x58], UR6 ;  /* 0x00005806083f75b2 */ /* 0x0000a20008000100 */
[----:B------:R0:W3:Y:S01]  /*02a0*/  SYNCS.EXCH.64 URZ, [UR8+0x8], UR4 ;  /* 0x00000804083f75b2 */ /* 0x0000e20008000100 */
[----:B------:R0:W4:Y:S01]  /*02b0*/  SYNCS.EXCH.64 URZ, [UR8+0x60], UR6 ;  /* 0x00006006083f75b2 */ /* 0x0001220008000100 */
[----:B------:R0:W0:Y:S01]  /*02c0*/  SYNCS.EXCH.64 URZ, [UR8+0x10], UR4 ;  /* 0x00001004083f75b2 */ /* 0x0000220008000100 */
        /* <DEDUP_REMOVED lines=17> */
[----:B------:R-:W-:Y:S01]  /*03e0*/  NOP ;  /* 0x0000000000007918 */ /* 0x000fe20000000000 */
.L_x_3:
[----:B0-----:R-:W-:Y:S05]  /*03f0*/  BSYNC B0 ;  /* 0x0000000000007941 */ /* 0x001fea0003800000 */
.L_x_2:
[----:B------:R-:W-:Y:S01]  /*0400*/  SHF.R.S32.HI R3, RZ, 0x1f, R10 ;  /* 0x0000001fff037819 */ /* 0x000fe2000001140a */
[----:B------:R-:W0:Y:S01]  /*0410*/  SHFL.IDX PT, R7, R0, RZ, 0x1f ;  /* 0x00001fff00077589 */ /* 0x000e2200000e0000 */
[----:B------:R-:W5:Y:S01]  /*0420*/  S2UR UR13, SR_CTAID.X ;  /* 0x00000000000d79c3 */ /* 0x000f620000002500 */
[----:B------:R-:W-:Y:S02]  /*0430*/  ELECT P0, URZ, PT ;  /* 0x00000000003f782f */ /* 0x000fe40003800000 */
[----:B------:R-:W-:Y:S01]  /*0440*/  LEA.HI R3, R3, R10, RZ, 0x7 ;  /* 0x0000000a03037211 */ /* 0x000fe200078f38ff */
[----:B------:R5:W1:Y:S01]  /*0450*/  SHFL.IDX PT, R9, R0, RZ, 0x1f ;  /* 0x00001fff00097589 */ /* 0x000a6200000e0000 */
[----:B------:R-:W-:Y:S01]  /*0460*/  ELECT P1, URZ, PT ;  /* 0x00000000003f782f */ /* 0x000fe20003820000 */
[----:B------:R-:W-:Y:S01]  /*0470*/  NOP ;  /* 0x0000000000007918 */ /* 0x000fe20000000000 */
[----:B------:R-:W-:Y:S01]  /*0480*/  LOP3.LUT R3, R3, 0xffffff80, RZ, 0xc0, !PT ;  /* 0xffffff8003037812 */ /* 0x000fe200078ec0ff */
[----:B------:R-:W2:Y:S01]  /*0490*/  S2R R16, SR_CTAID.Y ;  /* 0x0000000000107919 */ /* 0x000ea20000002600 */
[----:B------:R-:W-:Y:S01]  /*04a0*/  ULDC UR4, c[0x0][0x150] ;  /* 0x0000540000047ab9 */ /* 0x000fe20000000800 */
[----:B------:R-:W3:Y:S01]  /*04b0*/  LDC R13, c[0x0][0x144] ;  /* 0x00005100ff0d7b82 */ /* 0x000ee20000000800 */
[----:B------:R-:W-:Y:S01]  /*04c0*/  UMOV UR11, 0x80 ;  /* 0x00000080000b7882 */ /* 0x000fe20000000000 */
[----:B------:R-:W-:Y:S01]  /*04d0*/  IMAD.IADD R11, R10, 0x1, -R3 ;  /* 0x000000010a0b7824 */ /* 0x000fe200078e0a03 */
[----:B------:R-:W4:Y:S01]  /*04e0*/  SHFL.IDX PT, R4, R4, RZ, 0x1f ;  /* 0x00001fff04047589 */ /* 0x000f2200000e0000 */
[----:B------:R-:W-:Y:S01]  /*04f0*/  NOP ;  /* 0x0000000000007918 */ /* 0x000fe20000000000 */
[----:B------:R-:W-:-:S02]  /*0500*/  VIADD R40, R5, 0xffffffff ;  /* 0xffffffff05287836 */ /* 0x000fc40000000000 */
[----:B------:R-:W-:Y:S01]  /*0510*/  SHF.R.S32.HI R18, RZ, 0x1f, R11 ;  /* 0x0000001fff127819 */ /* 0x000fe2000001140b */
[----:B------:R-:W3:Y:S02]  /*0520*/  LDC R25, c[0x0][0x148] ;  /* 0x00005200ff197b82 */ /* 0x000ee40000000800 */
[----:B------:R-:W-:Y:S02]  /*0530*/  ISETP.GE.U32.AND P4, PT, R40, 0x2, PT ;  /* 0x000000022800780c */ /* 0x000fe40003f86070 */
[----:B------:R-:W-:Y:S02]  /*0540*/  LEA.HI R3, R18, R11, RZ, 0x3 ;  /* 0x0000000b12037211 */ /* 0x000fe400078f18ff */
[----:B0-----:R-:W-:Y:S02]  /*0550*/  ISETP.NE.OR P0, PT, R7, RZ, !P0 ;  /* 0x000000ff0700720c */ /* 0x001fe40004705670 */
[--C-:B------:R-:W-:Y:S02]  /*0560*/  SHF.R.S32.HI R7, RZ, 0x3, R3.reuse ;  /* 0x00000003ff077819 */ /* 0x100fe40000011403 */
[----:B------:R-:W-:-:S02]  /*0570*/  SHF.R.S32.HI R8, RZ, 0x1f, R3 ;  /* 0x0000001fff087819 */ /* 0x000fc40000011403 */
[----:B------:R-:W-:Y:S02]  /*0580*/  SHF.R.S32.HI R3, RZ, 0x1f, R6 ;  /* 0x0000001fff037819 */ /* 0x000fe40000011406 */
[----:B------:R-:W-:Y:S02]  /*0590*/  LEA.HI R8, R8, R7, RZ, 0x2 ;  /* 0x0000000708087211 */ /* 0x000fe400078f10ff */
[----:B------:R-:W-:Y:S02]  /*05a0*/  LEA.HI R3, R3, R6, RZ, 0x2 ;  /* 0x0000000603037211 */ /* 0x000fe400078f10ff */
[----:B------:R-:W-:Y:S01]  /*05b0*/  LOP3.LUT R8, R8, 0xfffffffc, RZ, 0xc0, !PT ;  /* 0xfffffffc08087812 */ /* 0x000fe200078ec0ff */
[----:B------:R-:W-:Y:S01]  /*05c0*/  VOTEU.ALL UP0, P0 ;  /* 0x00000000003f7886 */ /* 0x000fe20000000000 */
[----:B------:R-:W-:Y:S02]  /*05d0*/  LOP3.LUT R3, R3, 0x3ffffffc, RZ, 0xc0, !PT ;  /* 0x3ffffffc03037812 */ /* 0x000fe400078ec0ff */
[----:B-----5:R-:W-:Y:S01]  /*05e0*/  I2FP.F32.U32 R0, UR13 ;  /* 0x0000000d00007c45 */ /* 0x020fe20008201000 */
[----:B------:R-:W-:Y:S01]  /*05f0*/  IMAD.IADD R8, R7, 0x1, -R8 ;  /* 0x0000000107087824 */ /* 0x000fe200078e0a08 */
[----:B-1----:R-:W-:Y:S01]  /*0600*/  ISETP.NE.OR P1, PT, R9, RZ, !P1 ;  /* 0x000000ff0900720c */ /* 0x002fe20004f25670 */
[----:B------:R-:W-:Y:S01]  /*0610*/  IMAD.IADD R3, R6, 0x1, -R3 ;  /* 0x0000000106037824 */ /* 0x000fe200078e0a03 */
[----:B------:R-:W0:Y:S01]  /*0620*/  @!UP0 S2UR UR7, SR_CgaCtaId ;  /* 0x00000000000789c3 */ /* 0x000e220000008800 */
[----:B------:R-:W-:Y:S01]  /*0630*/  FMUL R12, R0, UR4 ;  /* 0x00000004000c7c20 */ /* 0x000fe20008400000 */
[----:B------:R-:W-:Y:S01]  /*0640*/  ULDC UR4, c[0x0][0x154] ;  /* 0x0000550000047ab9 */ /* 0x000fe20000000800 */
[----:B------:R-:W-:Y:S01]  /*0650*/  IMAD R8, R3, 0x4, R8 ;  /* 0x0000000403087824 */ /* 0x000fe200078e0208 */
[----:B------:R-:W-:Y:S01]  /*0660*/  SHF.R.S32.HI R3, RZ, 0x1f, R2 ;  /* 0x0000001fff037819 */ /* 0x000fe20000011402 */
[----:B------:R-:W-:Y:S01]  /*0670*/  @!UP0 UMOV UR6, 0x400 ;  /* 0x0000040000068882 */ /* 0x000fe20000000000 */
[----:B----4-:R-:W-:Y:S01]  /*0680*/  R2UR UR12, R4 ;  /* 0x00000000040c72ca */ /* 0x010fe200000e0000 */
[----:B------:R-:W1:Y:S01]  /*0690*/  F2I.U32.TRUNC.NTZ R12, R12 ;  /* 0x0000000c000c7305 */ /* 0x000e62000020f000 */
[----:B------:R-:W-:Y:S01]  /*06a0*/  LEA.HI R3, R3, R2, RZ, 0x2 ;  /* 0x0000000203037211 */ /* 0x000fe200078f10ff */
[C---:B------:R-:W-:Y:S01]  /*06b0*/  IMAD.SHL.U32 R7, R8.reuse, 0x4, RZ ;  /* 0x0000000408077824 */ /* 0x040fe200078e00ff */
[----:B------:R-:W-:Y:S01]  /*06c0*/  LEA.HI R0, R8, R8, RZ, 0x1 ;  /* 0x0000000808007211 */ /* 0x000fe200078f08ff */
[----:B------:R-:W-:Y:S01]  /*06d0*/  VOTEU.ALL UP1, P1 ;  /* 0x00000000003f7886 */ /* 0x000fe20000820000 */
[----:B------:R-:W-:Y:S01]  /*06e0*/  LOP3.LUT R3, R3, 0xfffffffc, RZ, 0xc0, !PT ;  /* 0xfffffffc03037812 */ /* 0x000fe200078ec0ff */
[----:B------:R-:W-:Y:S01]  /*06f0*/  VOTEU.ALL UP2, P1 ;  /* 0x00000000003f7886 */ /* 0x000fe20000840000 */
[----:B------:R-:W-:Y:S01]  /*0700*/  LOP3.LUT R9, R0, 0xfffffffe, RZ, 0xc0, !PT ;  /* 0xfffffffe00097812 */ /* 0x000fe200078ec0ff */
[----:B------:R-:W-:Y:S01]  /*0710*/  VOTEU.ALL UP3, P1 ;  /* 0x00000000003f7886 */ /* 0x000fe20000860000 */
[----:B------:R-:W4:Y:S01]  /*0720*/  @!UP1 S2UR UR10, SR_CgaCtaId ;  /* 0x00000000000a99c3 */ /* 0x000f220000008800 */
[----:B------:R-:W-:Y:S01]  /*0730*/  IMAD.IADD R19, R2, 0x1, -R3 ;  /* 0x0000000102137824 */ /* 0x000fe200078e0a03 */
[----:B--2---:R-:W-:Y:S01]  /*0740*/  I2FP.F32.U32 R0, R16 ;  /* 0x0000001000007245 */ /* 0x004fe20000201000 */
[----:B------:R-:W-:Y:S01]  /*0750*/  IMAD.IADD R9, R8, 0x1, -R9 ;  /* 0x0000000108097824 */ /* 0x000fe200078e0a09 */
[----:B------:R-:W-:Y:S01]  /*0760*/  @!UP1 UMOV UR9, 0x400 ;  /* 0x0000040000099882 */ /* 0x000fe20000000000 */
[----:B------:R-:W-:Y:S01]  /*0770*/  VOTEU.ALL UP4, P1 ;  /* 0x00000000003f7886 */ /* 0x000fe20000880000 */
[----:B-1----:R-:W-:-:S02]  /*0780*/  IMAD.MOV R24, RZ, RZ, -R12 ;  /* 0x000000ffff187224 */ /* 0x002fc400078e0a0c */
[----:B------:R-:W-:Y:S01]  /*0790*/  FMUL R0, R0, UR4 ;  /* 0x0000000400007c20 */ /* 0x000fe20008400000 */
[----:B------:R-:W1:Y:S01]  /*07a0*/  LDC R2, c[0x0][0x140] ;  /* 0x00005000ff027b82 */ /* 0x000e620000000800 */
[----:B------:R-:W-:Y:S01]  /*07b0*/  UMOV UR4, 0x20 ;  /* 0x0000002000047882 */ /* 0x000fe20000000000 */
[----:B---3--:R-:W-:Y:S01]  /*07c0*/  IMAD R24, R13, R24, UR13 ;  /* 0x0000000d0d187e24 */ /* 0x008fe2000f8e0218 */
[----:B------:R-:W-:-:S04]  /*07d0*/  @!UP0 UIADD3 UR4, -UR4, 0x100000, URZ ;  /* 0x0010000004048890 */ /* 0x000fc8000fffe13f */
[----:B------:R-:W-:Y:S02]  /*07e0*/  @!UP0 USHF.L.U32 UR5, UR4, 0xb, URZ ;  /* 0x0000000b04058899 */ /* 0x000fe4000800063f */
[----:B------:R-:W-:Y:S01]  /*07f0*/  @!UP0 USHF.L.U32 UR4, UR4, 0x1, URZ ;  /* 0x0000000104048899 */ /* 0x000fe2000800063f */
[----:B------:R-:W-:Y:S01]  /*0800*/  LOP3.LUT R12, R8, 0xc, R7, 0x78, !PT ;  /* 0x0000000c080c7812 */ /* 0x000fe200078e7807 */
[----:B------:R-:W2:Y:S01]  /*0810*/  F2I.U32.TRUNC.NTZ R0, R0 ;  /* 0x0000000000007305 */ /* 0x000ea2000020f000 */
[----:B0-----:R-:W-:Y:S01]  /*0820*/  @!UP0 ULEA UR8, UR7, UR6, 0x18 ;  /* 0x0000000607088291 */ /* 0x001fe2000f8ec03f */
[----:B------:R-:W-:Y:S01]  /*0830*/  ISETP.NE.AND P3, PT, R9, R24, PT ;  /* 0x000000180900720c */ /* 0x000fe20003f65270 */
[----:B------:R-:W-:-:S04]  /*0840*/  @!UP1 UIADD3 UR6, -UR11, 0x100000, URZ ;  /* 0x001000000b069890 */ /* 0x000fc8000fffe13f */
[----:B------:R-:W-:Y:S02]  /*0850*/  @!UP1 USHF.L.U32 UR7, UR6, 0xb, URZ ;  /* 0x0000000b06079899 */ /* 0x000fe4000800063f */
[----:B------:R-:W-:Y:S01]  /*0860*/  @!UP1 USHF.L.U32 UR6, UR6, 0x1, URZ ;  /* 0x0000000106069899 */ /* 0x000fe2000800063f */
[C---:B------:R-:W-:Y:S01]  /*0870*/  ISETP.NE.AND P2, PT, R19.reuse, 0x3, PT ;  /* 0x000000031300780c */ /* 0x040fe20003f45270 */
[----:B------:R-:W-:Y:S01]  /*0880*/  VOTEU.ALL UP5, P1 ;  /* 0x00000000003f7886 */ /* 0x000fe200008a0000 */
[----:B------:R-:W-:Y:S01]  /*0890*/  VOTEU.ALL UP0, P0 ;  /* 0x00000000003f7886 */ /* 0x000fe20000000000 */
[----:B------:R-:W-:Y:S01]  /*08a0*/  IMAD.MOV.U32 R13, RZ, RZ, 0x1 ;  /* 0x00000001ff0d7424 */ /* 0x000fe200078e00ff */
[----:B----4-:R-:W-:Y:S01]  /*08b0*/  @!UP1 ULEA UR9, UR10, UR9, 0x18 ;  /* 0x000000090a099291 */ /* 0x010fe2000f8ec03f */
[----:B------:R-:W-:Y:S01]  /*08c0*/  VOTEU.ALL UP1, P0 ;  /* 0x00000000003f7886 */ /* 0x000fe20000020000 */
[----:B------:R-:W-:Y:S01]  /*08d0*/  ISETP.EQ.OR P0, PT, R19, RZ, !P2 ;  /* 0x000000ff1300720c */ /* 0x000fe20005702670 */
[----:B--2---:R-:W-:Y:S01]  /*08e0*/  IMAD.MOV R26, RZ, RZ, -R0 ;  /* 0x000000ffff1a7224 */ /* 0x004fe200078e0a00 */
[----:B------:R-:W-:Y:S01]  /*08f0*/  @P3 LEA.HI R0, R12, R12, RZ, 0x1 ;  /* 0x0000000c0c003211 */ /* 0x000fe200078f08ff */
[----:B------:R-:W0:Y:S02]  /*0900*/  FENCE.VIEW.ASYNC.S ;  /* 0x00000000000073c6 */ /* 0x000e240000000000 */
[----:B0-----:R0:W2:Y:S01]  /*0910*/  @!UP0 SYNCS.EXCH.64 URZ, [UR8+0xe0], UR4 ;  /* 0x0000e004083f85b2 */ /* 0x0010a20008000100 */
[----:B------:R-:W-:Y:S01]  /*0920*/  ISETP.EQ.AND P0, PT, R5, RZ, P0 ;  /* 0x000000ff0500720c */ /* 0x000fe20000702270 */
[----:B------:R-:W-:Y:S01]  /*0930*/  IMAD R3, R25, R26, R16 ;  /* 0x0000001a19037224 */ /* 0x000fe200078e0210 */
[----:B-1----:R-:W-:-:S02]  /*0940*/  ISETP.EQ.U32.AND P1, PT, R2, 0x1, PT ;  /* 0x000000010200780c */ /* 0x002fc40003f22070 */
[----:B------:R-:W-:Y:S02]  /*0950*/  @P3 SHF.R.S32.HI R0, RZ, 0x1, R0 ;  /* 0x00000001ff003819 */ /* 0x000fe40000011400 */
[----:B------:R-:W-:Y:S02]  /*0960*/  SEL R7, RZ, 0x1, !P0 ;  /* 0x00000001ff077807 */ /* 0x000fe40004000000 */
[----:B------:R-:W-:Y:S02]  /*0970*/  @P3 ISETP.NE.AND P5, PT, R0, R3, PT ;  /* 0x000000030000320c */ /* 0x000fe40003fa5270 */
[----:B------:R-:W-:Y:S02]  /*0980*/  ISETP.NE.AND P2, PT, R5, RZ, PT ;  /* 0x000000ff0500720c */ /* 0x000fe40003f45270 */
[----:B------:R-:W-:Y:S02]  /*0990*/  SEL R7, R7, 0x2, P4 ;  /* 0x0000000207077807 */ /* 0x000fe40002000000 */
[----:B------:R-:W-:Y:S01]  /*09a0*/  @P3 SEL R13, RZ, 0x1, P5 ;  /* 0x00000001ff0d3807 */ /* 0x000fe20002800000 */
[----:B------:R0:W1:Y:S01]  /*09b0*/  @!UP1 SYNCS.EXCH.64 URZ, [UR8+0xe8], UR4 ;  /* 0x0000e804083f95b2 */ /* 0x0000620008000100 */
[----:B------:R-:W-:Y:S01]  /*09c0*/  NOP ;  /* 0x0000000000007918 */ /* 0x000fe20000000000 */
[----:B------:R0:W3:Y:S01]  /*09d0*/  @!UP2 SYNCS.EXCH.64 URZ, [UR9+0xc0], UR6 ;  /* 0x0000c006093fa5b2 */ /* 0x0000e20008000100 */
[----:B------:R0:W4:Y:S01]  /*09e0*/  @!UP3 SYNCS.EXCH.64 URZ, [UR9+0xc8], UR6 ;  /* 0x0000c806093fb5b2 */ /* 0x0001220008000100 */
[----:B------:R0:W0:Y:S01]  /*09f0*/  @!UP4 SYNCS.EXCH.64 URZ, [UR9+0xd0], UR6 ;  /* 0x0000d006093fc5b2 */ /* 0x0000220008000100 */
[----:B------:R0:W0:Y:S01]  /*0a00*/  @!UP5 SYNCS.EXCH.64 URZ, [UR9+0xd8], UR6 ;  /* 0x0000d806093fd5b2 */ /* 0x0000220008000100 */
[----:B------:R-:W-:Y:S01]  /*0a10*/  NOP ;  /* 0x0000000000007918 */ /* 0x000fe20000000000 */
[----:B--2---:R-:W-:Y:S05]  /*0a20*/  @!P1 BRA `(.L_x_4) ;  /* 0x0000000000089947 */ /* 0x004fea0003800000 */
[----:B01-34-:R-:W-:Y:S01]  /*0a30*/  UCGABAR_ARV ;  /* 0x00000000000079c7 */ /* 0x01bfe20008000000 */
[----:B------:R-:W-:Y:S05]  /*0a40*/  BRA `(.L_x_5) ;  /* 0x0000000000047947 */ /* 0x000fea0003800000 */
.L_x_4:
[----:B01-34-:R-:W-:Y:S01]  /*0a50*/  NOP ;  /* 0x0000000000007918 */ /* 0x01bfe20000000000 */
.L_x_5:
[----:B------:R-:W-:Y:S01]  /*0a60*/  ULDC.64 UR4, c[0x0][0x698] ;  /* 0x0001a60000047ab9 */ /* 0x000fe20000000a00 */
[----:B------:R-:W-:Y:S01]  /*0a70*/  ULDC.64 UR16, c[0x0][0x208] ;  /* 0x0000820000107ab9 */ /* 0x000fe20000000a00 */
[----:B------:R-:W-:-:S04]  /*0a80*/  ISETP.NE.U32.AND P0, PT, RZ, UR4, PT ;  /* 0x00000004ff007c0c */ /* 0x000fc8000bf05070 */
[----:B------:R-:W-:-:S13]  /*0a90*/  ISETP.NE.AND.EX P0, PT, RZ, UR5, PT, P0 ;  /* 0x00000005ff007c0c */ /* 0x000fda000bf05300 */
[----:B------:R-:W-:Y:S05]  /*0aa0*/  @!P0 BRA `(.L_x_6) ;  /* 0x00000000001c8947 */ /* 0x000fea0003800000 */
[----:B------:R-:W0:Y:S02]  /*0ab0*/  LDC.64 R2, c[0x0][0x698] ;  /* 0x0001a600ff027b82 */ /* 0x000e240000000a00 */
[----:B0-----:R-:W2:Y:S02]  /*0ac0*/  LDG.E.64 R2, desc[UR16][R2.64] ;  /* 0x0000001002027981 */ /* 0x001ea4000c1e1b00 */
[----:B--2---:R-:W-:-:S04]  /*0ad0*/  ISETP.NE.U32.AND P0, PT, R2, RZ, PT ;  /* 0x000000ff0200720c */ /* 0x004fc80003f05070 */
[----:B------:R-:W-:-:S13]  /*0ae0*/  ISETP.NE.AND.EX P0, PT, R3, RZ, PT, P0 ;  /* 0x000000ff0300720c */ /* 0x000fda0003f05300 */
[----:B------:R-:W-:Y:S05]  /*0af0*/  @!P0 BRA `(.L_x_6) ;  /* 0x0000000000088947 */ /* 0x000fea0003800000 */
[----:B------:R0:W5:Y:S01]  /*0b00*/  LD.E R14, desc[UR16][R2.64] ;  /* 0x00000010020e7980 */ /* 0x000162000c101900 */
[----:B------:R-:W-:Y:S05]  /*0b10*/  BRA `(.L_x_7) ;  /* 0x0000000000207947 */ /* 0x000fea0003800000 */
.L_x_6:
[----:B------:R-:W-:Y:S02]  /*0b20*/  ULDC.64 UR4, c[0x0][0x688] ;  /* 0x0001a20000047ab9 */ /* 0x000fe40000000a00 */
[----:B------:R-:W-:-:S04]  /*0b30*/  ISETP.NE.U32.AND P0, PT, RZ, UR4, PT ;  /* 0x00000004ff007c0c */ /* 0x000fc8000bf05070 */
[----:B------:R-:W-:-:S13]  /*0b40*/  ISETP.NE.AND.EX P0, PT, RZ, UR5, PT, P0 ;  /* 0x00000005ff007c0c */ /* 0x000fda000bf05300 */
[----:B------:R-:W-:Y:S05]  /*0b50*/  @!P0 BRA `(.L_x_8) ;  /* 0x00000000000c8947 */ /* 0x000fea0003800000 */
[----:B------:R-:W0:Y:S02]  /*0b60*/  LDC.64 R14, c[0x0][0x688] ;  /* 0x0001a200ff0e7b82 */ /* 0x000e240000000a00 */
[----:B0-----:R1:W5:Y:S01]  /*0b70*/  LDG.E R14, desc[UR16][R14.64] ;  /* 0x000000100e0e7981 */ /* 0x001362000c1e1900 */
[----:B------:R-:W-:Y:S05]  /*0b80*/  BRA `(.L_x_7) ;  /* 0x0000000000047947 */ /* 0x000fea0003800000 */
.L_x_8:
[----:B------:R-:W2:Y:S02]  /*0b90*/  LDC R14, c[0x0][0x680] ;  /* 0x0001a000ff0e7b82 */ /* 0x000ea40000000800 */
.L_x_7:
[----:B------:R-:W-:Y:S02]  /*0ba0*/  ULDC.64 UR4, c[0x0][0x6a0] ;  /* 0x0001a80000047ab9 */ /* 0x000fe40000000a00 */
[----:B------:R-:W-:-:S04]  /*0bb0*/  ISETP.NE.U32.AND P0, PT, RZ, UR4, PT ;  /* 0x00000004ff007c0c */ /* 0x000fc8000bf05070 */
[----:B------:R-:W-:-:S13]  /*0bc0*/  ISETP.NE.AND.EX P0, PT, RZ, UR5, PT, P0 ;  /* 0x00000005ff007c0c */ /* 0x000fda000bf05300 */
[----:B------:R-:W-:Y:S05]  /*0bd0*/  @!P0 BRA `(.L_x_9) ;  /* 0x00000000001c8947 */ /* 0x000fea0003800000 */
[----:B0-----:R-:W0:Y:S02]  /*0be0*/  LDC.64 R2, c[0x0][0x6a0] ;  /* 0x0001a800ff027b82 */ /* 0x001e240000000a00 */
[----:B0-----:R-:W3:Y:S02]  /*0bf0*/  LDG.E.64 R2, desc[UR16][R2.64] ;  /* 0x0000001002027981 */ /* 0x001ee4000c1e1b00 */
[----:B---3--:R-:W-:-:S04]  /*0c00*/  ISETP.NE.U32.AND P0, PT, R2, RZ, PT ;  /* 0x000000ff0200720c */ /* 0x008fc80003f05070 */
[----:B------:R-:W-:-:S13]  /*0c10*/  ISETP.NE.AND.EX P0, PT, R3, RZ, PT, P0 ;  /* 0x000000ff0300720c */ /* 0x000fda0003f05300 */
[----:B------:R-:W-:Y:S05]  /*0c20*/  @!P0 BRA `(.L_x_9) ;  /* 0x0000000000088947 */ /* 0x000fea0003800000 */
[----:B-1----:R0:W5:Y:S01]  /*0c30*/  LD.E R15, desc[UR16][R2.64] ;  /* 0x00000010020f7980 */ /* 0x002162000c101900 */
[----:B------:R-:W-:Y:S05]  /*0c40*/  BRA `(.L_x_10) ;  /* 0x0000000000207947 */ /* 0x000fea0003800000 */
.L_x_9:
[----:B------:R-:W-:Y:S02]  /*0c50*/  ULDC.64 UR4, c[0x0][0x690] ;  /* 0x0001a40000047ab9 */ /* 0x000fe40000000a00 */
[----:B------:R-:W-:-:S04]  /*0c60*/  ISETP.NE.U32.AND P0, PT, RZ, UR4, PT ;  /* 0x00000004ff007c0c */ /* 0x000fc8000bf05070 */
[----:B------:R-:W-:-:S13]  /*0c70*/  ISETP.NE.AND.EX P0, PT, RZ, UR5, PT, P0 ;  /* 0x00000005ff007c0c */ /* 0x000fda000bf05300 */
[----:B------:R-:W-:Y:S05]  /*0c80*/  @!P0 BRA `(.L_x_11) ;  /* 0x00000000000c8947 */ /* 0x000fea0003800000 */
[----:B0-----:R-:W1:Y:S02]  /*0c90*/  LDC.64 R2, c[0x0][0x690] ;  /* 0x0001a400ff027b82 */ /* 0x001e640000000a00 */
[----:B-1----:R1:W5:Y:S01]  /*0ca0*/  LDG.E R15, desc[UR16][R2.64] ;  /* 0x00000010020f7981 */ /* 0x002362000c1e1900 */
[----:B------:R-:W-:Y:S05]  /*0cb0*/  BRA `(.L_x_10) ;  /* 0x0000000000047947 */ /* 0x000fea0003800000 */
.L_x_11:
[----:B-1----:R-:W3:Y:S02]  /*0cc0*/  LDC R15, c[0x0][0x684] ;  /* 0x0001a100ff0f7b82 */ /* 0x002ee40000000800 */
.L_x_10:
[----:B------:R-:W4:Y:S01]  /*0cd0*/  LDC R0, c[0x0][0x75c] ;  /* 0x0001d700ff007b82 */ /* 0x000f220000000800 */
[----:B------:R-:W-:Y:S01]  /*0ce0*/  ULDC UR8, c[0x0][0x604] ;  /* 0x0001810000087ab9 */ /* 0x000fe20000000800 */
[----:B------:R-:W-:Y:S01]  /*0cf0*/  ISETP.NE.AND P0, PT, R5, 0x2, PT ;  /* 0x000000020500780c */ /* 0x000fe20003f05270 */
[----:B------:R-:W-:Y:S01]  /*0d00*/  UIADD3 UR8, UR8, 0x1f, URZ ;  /* 0x0000001f08087890 */ /* 0x000fe2000fffe03f */
[----:B------:R-:W-:Y:S01]  /*0d10*/  IMAD.U32 R4, RZ, RZ, UR13 ;  /* 0x0000000dff047e24 */ /* 0x000fe2000f8e00ff */
[----:B------:R-:W-:Y:S01]  /*0d20*/  UMOV UR5, URZ ;  /* 0x0000003f00057c82 */ /* 0x000fe20008000000 */
[----:B------:R-:W-:Y:S01]  /*0d30*/  UMOV UR4, URZ ;  /* 0x0000003f00047c82 */ /* 0x000fe20008000000 */
[----:B------:R-:W-:Y:S01]  /*0d40*/  USHF.R.S32.HI UR9, URZ, 0x1f, UR8 ;  /* 0x0000001f3f097899 */ /* 0x000fe20008011408 */
[----:B------:R-:W-:-:S03]  /*0d50*/  ULDC.64 UR10, c[0x0][0x750] ;  /* 0x0001d400000a7ab9 */ /* 0x000fc60000000a00 */
[----:B------:R-:W-:Y:S01]  /*0d60*/  ULEA.HI UR9, UR9, UR8, URZ, 0x5 ;  /* 0x0000000809097291 */ /* 0x000fe2000f8f283f */
[----:B----4-:R-:W-:-:S13]  /*0d70*/  ISETP.NE.AND P3, PT, R0, 0x1, PT ;  /* 0x000000010000780c */ /* 0x010fda0003f65270 */
[----:B01----:R-:W0:Y:S01]  /*0d80*/  @P3 LDC R3, c[0x0][0x10] ;  /* 0x00000400ff033b82 */ /* 0x003e220000000800 */
[----:B------:R-:W-:Y:S02]  /*0d90*/  @P3 IMAD.MOV.U32 R17, RZ, RZ, RZ ;  /* 0x000000ffff113224 */ /* 0x000fe400078e00ff */
[----:B------:R-:W-:-:S05]  /*0da0*/  @P3 IMAD.MOV.U32 R5, RZ, RZ, RZ ;  /* 0x000000ffff053224 */ /* 0x000fca00078e00ff */
[----:B------:R-:W1:Y:S01]  /*0db0*/  @!P3 LDC R9, c[0x0][0xc] ;  /* 0x00000300ff09bb82 */ /* 0x000e620000000800 */
[----:B------:R-:W-:Y:S01]  /*0dc0*/  ULDC UR6, c[0x0][0xc] ;  /* 0x0000030000067ab9 */ /* 0x000fe20000000800 */
[----:B------:R-:W-:Y:S02]  /*0dd0*/  ULDC UR7, c[0x0][0x10] ;  /* 0x0000040000077ab9 */ /* 0x000fe40000000800 */
[----:B------:R-:W-:-:S04]  /*0de0*/  UIMAD.WIDE.U32 UR6, UR6, UR7, URZ ;  /* 0x00000007060672a5 */ /* 0x000fc8000f8e003f */
[----:B------:R-:W4:Y:S01]  /*0df0*/  LDC R8, c[0x0][0x14] ;  /* 0x00000500ff087b82 */ /* 0x000f220000000800 */
[----:B0-----:R-:W-:-:S04]  /*0e00*/  @P3 IMAD.WIDE.U32 R2, R3, UR13, R16 ;  /* 0x0000000d03023c25 */ /* 0x001fc8000f8e0010 */
[----:B------:R-:W-:Y:S02]  /*0e10*/  @P3 IMAD.IADD R3, R3, 0x1, R5 ;  /* 0x0000000103033824 */ /* 0x000fe400078e0205 */
[----:B------:R-:W-:Y:S02]  /*0e20*/  IMAD.MOV.U32 R5, RZ, RZ, RZ ;  /* 0x000000ffff057224 */ /* 0x000fe400078e00ff */
[----:B-1----:R-:W-:-:S04]  /*0e30*/  @!P3 IMAD.WIDE.U32 R4, R16, R9, R4 ;  /* 0x000000091004b225 */ /* 0x002fc800078e0004 */
[----:B------:R-:W-:Y:S02]  /*0e40*/  @!P3 IMAD.MOV.U32 R2, RZ, RZ, R4 ;  /* 0x000000ffff02b224 */ /* 0x000fe400078e0004 */
[C---:B----4-:R-:W-:Y:S02]  /*0e50*/  IMAD R21, R8.reuse, UR7, RZ ;  /* 0x0000000708157c24 */ /* 0x050fe4000f8e02ff */
[----:B------:R-:W-:Y:S01]  /*0e60*/  IMAD.WIDE.U32 R8, R8, UR6, RZ ;  /* 0x0000000608087c25 */ /* 0x000fe2000f8e00ff */
[----:B------:R-:W-:-:S03]  /*0e70*/  USHF.R.S32.HI UR6, URZ, 0x5, UR9 ;  /* 0x000000053f067899 */ /* 0x000fc60008011409 */
[----:B------:R-:W-:Y:S02]  /*0e80*/  @!P3 IMAD.MOV.U32 R3, RZ, RZ, R5 ;  /* 0x000000ffff03b224 */ /* 0x000fe400078e0005 */
[----:B------:R-:W-:Y:S01]  /*0e90*/  IMAD.IADD R0, R9, 0x1, R21 ;  /* 0x0000000109007824 */ /* 0x000fe200078e0215 */
[----:B------:R-:W-:Y:S06]  /*0ea0*/  @P0 BRA `(.L_x_12) ;  /* 0x0000000000200947 */ /* 0x000fec0003800000 */
[----:B------:R-:W-:Y:S01]  /*0eb0*/  UISETP.GE.U32.AND UP0, UPT, UR6, 0xb, UPT ;  /* 0x0000000b0600788c */ /* 0x000fe2000bf06070 */
[----:B------:R-:W-:Y:S01]  /*0ec0*/  IADD3 R2, P0, R2, R8, RZ ;  /* 0x0000000802027210 */ /* 0x000fe20007f1e0ff */
[----:B------:R-:W-:-:S04]  /*0ed0*/  UIMAD.WIDE.U32 UR4, UR6, -0x45d1745d, URZ ;  /* 0xba2e8ba3060478a5 */ /* 0x000fc8000f8e003f */
[----:B------:R-:W-:Y:S01]  /*0ee0*/  USHF.R.U32.HI UR5, URZ, 0x3, UR5 ;  /* 0x000000033f057899 */ /* 0x000fe20008011605 */
[----:B------:R-:W-:Y:S02]  /*0ef0*/  IMAD.X R3, R0, 0x1, R3, P0 ;  /* 0x0000000100037824 */ /* 0x000fe400000e0603 */
[----:B------:R-:W-:Y:S02]  /*0f00*/  UMOV UR4, URZ ;  /* 0x0000003f00047c82 */ /* 0x000fe40008000000 */
[----:B------:R-:W-:Y:S02]  /*0f10*/  @UP0 ULOP3.LUT UR4, UR5, 0x1, URZ, 0xc0, !UPT ;  /* 0x0000000105040892 */ /* 0x000fe4000f8ec03f */
[----:B------:R-:W-:-:S12]  /*0f20*/  UIMAD UR5, UR5, -0xb, UR6 ;  /* 0xfffffff5050578a4 */ /* 0x000fd8000f8e0206 */
.L_x_12:
[----:B------:R-:W-:Y:S01]  /*0f30*/  ISETP.GE.U32.AND P0, PT, R2, UR10, PT ;  /* 0x0000000a02007c0c */ /* 0x000fe2000bf06070 */
[----:B------:R-:W-:Y:S01]  /*0f40*/  IMAD.MOV.U32 R6, RZ, RZ, -0x1 ;  /* 0xffffffffff067424 */ /* 0x000fe200078e00ff */
[----:B------:R-:W-:Y:S01]  /*0f50*/  PRMT R20, RZ, 0x7610, R20 ;  /* 0x00007610ff147816 */ /* 0x000fe20000000014 */
[----:B------:R-:W-:Y:S01]  /*0f60*/  IMAD.MOV.U32 R5, RZ, RZ, -0x1 ;  /* 0xffffffffff057424 */ /* 0x000fe200078e00ff */
[----:B------:R-:W-:Y:S01]  /*0f70*/  ISETP.GE.U32.AND.EX P0, PT, R3, UR11, PT, P0 ;  /* 0x0000000b03007c0c */ /* 0x000fe2000bf06100 */
[----:B------:R-:W-:-:S12]  /*0f80*/  IMAD.MOV.U32 R4, RZ, RZ, -0x1 ;  /* 0xffffffffff047424 */ /* 0x000fd800078e00ff */
[----:B------:R-:W-:Y:S05]  /*0f90*/  @P0 BRA `(.L_x_13) ;  /* 0x0000000400240947 */ /* 0x000fea0003800000 */
[----:B------:R-:W0:Y:S01]  /*0fa0*/  LDC.64 R28, c[0x0][0x728] ;  /* 0x0001ca00ff1c7b82 */ /* 0x000e220000000a00 */
[----:B------:R-:W-:Y:S02]  /*0fb0*/  IMAD.MOV.U32 R4, RZ, RZ, R2 ;  /* 0x000000ffff047224 */ /* 0x000fe400078e0002 */
[----:B------:R-:W-:-:S05]  /*0fc0*/  IMAD.MOV.U32 R5, RZ, RZ, R3 ;  /* 0x000000ffff057224 */ /* 0x000fca00078e0003 */
[----:B------:R-:W1:Y:S08]  /*0fd0*/  LDC R6, c[0x0][0x730] ;  /* 0x0001cc00ff067b82 */ /* 0x000e700000000800 */
[----:B------:R-:W4:Y:S01]  /*0fe0*/  LDC.64 R30, c[0x0][0x720] ;  /* 0x0001c800ff1e7b82 */ /* 0x000f220000000a00 */
[----:B0-----:R-:W-:-:S04]  /*0ff0*/  ISETP.NE.U32.AND P0, PT, R28, RZ, PT ;  /* 0x000000ff1c00720c */ /* 0x001fc80003f05070 */
[----:B------:R-:W-:-:S13]  /*1000*/  ISETP.NE.AND.EX P0, PT, R29, RZ, PT, P0 ;  /* 0x000000ff1d00720c */ /* 0x000fda0003f05300 */
[----:B-1--4-:R-:W-:Y:S05]  /*1010*/  @!P0 BRA `(.L_x_14) ;  /* 0x0000000000288947 */ /* 0x012fea0003800000 */
[----:B------:R-:W0:Y:S02]  /*1020*/  LDC R23, c[0x0][0x734] ;  /* 0x0001cd00ff177b82 */ /* 0x000e240000000800 */
[----:B0-----:R-:W-:-:S05]  /*1030*/  IADD3 R23, P0, R2, R23, RZ ;  /* 0x0000001702177210 */ /* 0x001fca0007f1e0ff */
[----:B------:R-:W-:-:S04]  /*1040*/  IMAD.X R27, RZ, RZ, R3, P0 ;  /* 0x000000ffff1b7224 */ /* 0x000fc800000e0603 */
[----:B------:R-:W-:-:S04]  /*1050*/  IMAD.WIDE.U32 R4, R27, R28, RZ ;  /* 0x0000001c1b047225 */ /* 0x000fc800078e00ff */
[----:B------:R-:W-:-:S04]  /*1060*/  IMAD.WIDE.U32 R20, P0, R23, R29, R4 ;  /* 0x0000001d17147225 */ /* 0x000fc80007800004 */
[----:B------:R-:W-:-:S04]  /*1070*/  IMAD.WIDE.U32 R4, R23, R28, RZ ;  /* 0x0000001c17047225 */ /* 0x000fc800078e00ff */
[----:B------:R-:W-:Y:S01]  /*1080*/  IMAD.X R23, RZ, RZ, RZ, P0 ;  /* 0x000000ffff177224 */ /* 0x000fe200000e06ff */
[----:B------:R-:W-:Y:S01]  /*1090*/  IADD3 RZ, P0, R5, R20, RZ ;  /* 0x0000001405ff7210 */ /* 0x000fe20007f1e0ff */
[----:B------:R-:W-:-:S04]  /*10a0*/  IMAD.MOV.U32 R22, RZ, RZ, R21 ;  /* 0x000000ffff167224 */ /* 0x000fc800078e0015 */
[----:B------:R-:W-:-:S08]  /*10b0*/  IMAD.WIDE.U32.X R4, R27, R29, R22, P0 ;  /* 0x0000001d1b047225 */ /* 0x000fd000000e0416 */
.L_x_14:
[----:B------:R-:W0:Y:S01]  /*10c0*/  LDC.64 R32, c[0x0][0x740] ;  /* 0x0001d000ff207b82 */ /* 0x000e220000000a00 */
[-CC-:B------:R-:W-:Y:S01]  /*10d0*/  SHF.R.U64 R36, R4, R6.reuse, R5.reuse ;  /* 0x0000000604247219 */ /* 0x180fe20000001205 */
[----:B------:R-:W-:Y:S01]  /*10e0*/  IMAD.MOV.U32 R37, RZ, RZ, 0x1 ;  /* 0x00000001ff257424 */ /* 0x000fe200078e00ff */
[----:B------:R-:W-:Y:S02]  /*10f0*/  SHF.R.U32.HI R4, RZ, R6, R5 ;  /* 0x00000006ff047219 */ /* 0x000fe40000011605 */
[----:B------:R-:W-:-:S03]  /*1100*/  IADD3 R21, P0, RZ, -R36, RZ ;  /* 0x80000024ff157210 */ /* 0x000fc60007f1e0ff */
[----:B------:R-:W1:Y:S02]  /*1110*/  LDC R20, c[0x0][0x718] ;  /* 0x0001c600ff147b82 */ /* 0x000e640000000800 */
[----:B------:R-:W-:-:S04]  /*1120*/  IMAD.X R5, RZ, RZ, ~R4, P0 ;  /* 0x000000ffff057224 */ /* 0x000fc800000e0e04 */
[-C--:B------:R-:W-:Y:S02]  /*1130*/  IMAD R6, R5, R30.reuse, RZ ;  /* 0x0000001e05067224 */ /* 0x080fe400078e02ff */
[----:B------:R-:W4:Y:S01]  /*1140*/  LDC R23, c[0x0][0x708] ;  /* 0x0001c200ff177b82 */ /* 0x000f220000000800 */
[----:B------:R-:W-:-:S04]  /*1150*/  IMAD.WIDE.U32 R4, R21, R30, R2 ;  /* 0x0000001e15047225 */ /* 0x000fc800078e0002 */
[----:B------:R-:W-:-:S03]  /*1160*/  IMAD R21, R21, R31, R6 ;  /* 0x0000001f15157224 */ /* 0x000fc600078e0206 */
[----:B------:R-:W2:Y:S01]  /*1170*/  LDC R28, c[0x0][0x758] ;  /* 0x0001d600ff1c7b82 */ /* 0x000ea20000000800 */
[----:B------:R-:W-:Y:S01]  /*1180*/  IMAD.IADD R5, R5, 0x1, R21 ;  /* 0x0000000105057824 */ /* 0x000fe200078e0215 */
[----:B0-----:R-:W-:Y:S01]  /*1190*/  ISETP.NE.U32.AND P0, PT, R32, RZ, PT ;  /* 0x000000ff2000720c */ /* 0x001fe20003f05070 */
[----:B------:R-:W-:-:S03]  /*11a0*/  IMAD.MOV.U32 R21, RZ, RZ, -0x1 ;  /* 0xffffffffff157424 */ /* 0x000fc600078e00ff */
[----:B------:R-:W-:Y:S02]  /*11b0*/  ISETP.NE.AND.EX P0, PT, R33, RZ, PT, P0 ;  /* 0x000000ff2100720c */ /* 0x000fe40003f05300 */
[----:B------:R-:W0:Y:S01]  /*11c0*/  LDC R31, c[0x0][0x700] ;  /* 0x0001c000ff1f7b82 */ /* 0x000e220000000800 */
[-CC-:B-1----:R-:W-:Y:S02]  /*11d0*/  SHF.R.U64 R29, R4, R20.reuse, R5.reuse ;  /* 0x00000014041d7219 */ /* 0x182fe40000001205 */
[----:B------:R-:W-:-:S05]  /*11e0*/  SHF.R.U32.HI R4, RZ, R20, R5 ;  /* 0x00000014ff047219 */ /* 0x000fca0000011605 */
[----:B------:R-:W1:Y:S01]  /*11f0*/  LDC R30, c[0x0][0x748] ;  /* 0x0001d200ff1e7b82 */ /* 0x000e620000000800 */
[-CC-:B----4-:R-:W-:Y:S02]  /*1200*/  SHF.R.U64 R39, R29, R23.reuse, R4.reuse ;  /* 0x000000171d277219 */ /* 0x190fe40000001204 */
[----:B------:R-:W-:-:S05]  /*1210*/  SHF.R.U32.HI R5, RZ, R23, R4 ;  /* 0x00000017ff057219 */ /* 0x000fca0000011604 */
[----:B------:R-:W4:Y:S01]  /*1220*/  LDC R35, c[0x0][0x738] ;  /* 0x0001ce00ff237b82 */ /* 0x000f220000000800 */
[-C--:B--2---:R-:W-:Y:S02]  /*1230*/  SHF.L.U32 R4, R21, R28.reuse, RZ ;  /* 0x0000001c15047219 */ /* 0x084fe400000006ff */
[--C-:B------:R-:W-:Y:S02]  /*1240*/  SHF.R.U64 R38, R39, R28, R5.reuse ;  /* 0x0000001c27267219 */ /* 0x100fe40000001205 */
[----:B------:R-:W-:Y:S02]  /*1250*/  LOP3.LUT R6, RZ, R4, RZ, 0x33, !PT ;  /* 0x00000004ff067212 */ /* 0x000fe400078e33ff */
[----:B------:R-:W-:Y:S01]  /*1260*/  SHF.R.U32.HI R5, RZ, R28, R5 ;  /* 0x0000001cff057219 */ /* 0x000fe20000011605 */
[----:B------:R-:W2:Y:S01]  /*1270*/  LDC R34, c[0x0][0x710] ;  /* 0x0001c400ff227b82 */ /* 0x000ea20000000800 */
[----:B------:R-:W-:Y:S01]  /*1280*/  IMAD.MOV.U32 R4, RZ, RZ, R38 ;  /* 0x000000ffff047224 */ /* 0x000fe200078e0026 */
[----:B------:R-:W-:Y:S06]  /*1290*/  @!P0 BRA `(.L_x_15) ;  /* 0x0000000000288947 */ /* 0x000fec0003800000 */
[----:B------:R-:W3:Y:S02]  /*12a0*/  LDC R23, c[0x0][0x74c] ;  /* 0x0001d300ff177b82 */ /* 0x000ee40000000800 */
[----:B---3--:R-:W-:-:S05]  /*12b0*/  IADD3 R23, P0, R38, R23, RZ ;  /* 0x0000001726177210 */ /* 0x008fca0007f1e0ff */
        /* <DEDUP_REMOVED lines=8> */
.L_x_15:
[----:B-1----:R-:W-:Y:S01]  /*1340*/  SHF.R.U64 R17, R4, R30, R5 ;  /* 0x0000001e04117219 */ /* 0x002fe20000001205 */
[----:B------:R-:W-:Y:S01]  /*1350*/  @P3 IMAD R24, R25, R26, R16 ;  /* 0x0000001a19183224 */ /* 0x000fe200078e0210 */
[----:B------:R-:W-:Y:S02]  /*1360*/  SHF.L.U32 R4, R37, R28, RZ ;  /* 0x0000001c25047219 */ /* 0x000fe400000006ff */
[----:B------:R-:W-:Y:S01]  /*1370*/  LOP3.LUT R5, R39, R6, RZ, 0xc0, !PT ;  /* 0x0000000627057212 */ /* 0x000fe200078ec0ff */
[----:B0-----:R-:W-:Y:S02]  /*1380*/  VIADD R6, R31, 0xffffffff ;  /* 0xffffffff1f067836 */ /* 0x001fe40000000000 */
[----:B------:R-:W-:Y:S02]  /*1390*/  IMAD.MOV R20, RZ, RZ, -R17 ;  /* 0x000000ffff147224 */ /* 0x000fe400078e0a11 */
[----:B------:R-:W-:Y:S01]  /*13a0*/  IMAD R5, R4, R17, R5 ;  /* 0x0000001104057224 */ /* 0x000fe200078e0205 */
[----:B------:R-:W-:Y:S01]  /*13b0*/  LOP3.LUT R17, R29, R6, RZ, 0xc0, !PT ;  /* 0x000000061d117212 */ /* 0x000fe200078ec0ff */
[----:B----4-:R-:W-:-:S02]  /*13c0*/  IMAD R4, R20, R35, R38 ;  /* 0x0000002314047224 */ /* 0x010fc400078e0226 */
[----:B--2---:R-:W-:Y:S02]  /*13d0*/  IMAD R6, R5, R34, R24 ;  /* 0x0000002205067224 */ /* 0x004fe400078e0218 */
[----:B------:R-:W-:Y:S02]  /*13e0*/  IMAD R17, R4, R31, R17 ;  /* 0x0000001f04117224 */ /* 0x000fe400078e0211 */
[----:B------:R-:W-:Y:S02]  /*13f0*/  IMAD.MOV.U32 R20, RZ, RZ, 0x1 ;  /* 0x00000001ff147424 */ /* 0x000fe400078e00ff */
[----:B------:R-:W-:Y:S01]  /*1400*/  IMAD.MOV.U32 R4, RZ, RZ, R36 ;  /* 0x000000ffff047224 */ /* 0x000fe200078e0024 */
[----:B------:R-:W-:Y:S02]  /*1410*/  SEL R5, R17, R6, !P3 ;  /* 0x0000000611057207 */ /* 0x000fe40005800000 */
[----:B------:R-:W-:-:S07]  /*1420*/  SEL R6, R6, R17, !P3 ;  /* 0x0000001106067207 */ /* 0x000fce0005800000 */
.L_x_13:
[----:B------:R-:W-:Y:S05]  /*1430*/  @!P1 BRA `(.L_x_16) ;  /* 0x00000000000c9947 */ /* 0x000fea0003800000 */
[----:B------:R-:W-:Y:S01]  /*1440*/  UCGABAR_WAIT ;  /* 0x0000000000007dc7 */ /* 0x000fe20008000000 */
[----:B------:R-:W-:Y:S01]  /*1450*/  CCTL.IVALL ;  /* 0x00000000ff00798f */ /* 0x000fe20002000000 */
[----:B------:R-:W-:Y:S05]  /*1460*/  BRA `(.L_x_17) ;  /* 0x0000000000047947 */ /* 0x000fea0003800000 */
.L_x_16:
[----:B------:R-:W-:Y:S06]  /*1470*/  BAR.SYNC.DEFER_BLOCKING 0x0 ;  /* 0x0000000000007b1d */ /* 0x000fec0000010000 */
.L_x_17:
[----:B------:R-:W-:Y:S05]  /*1480*/  @!P2 BRA `(.L_x_18) ;  /* 0x0000005c0008a947 */ /* 0x000fea0003800000 */
[----:B------:R-:W-:-:S13]  /*1490*/  ISETP.GT.U32.AND P0, PT, R40, 0x1, PT ;  /* 0x000000012800780c */ /* 0x000fda0003f04070 */
[----:B------:R-:W-:Y:S05]  /*14a0*/  @P0 EXIT ;  /* 0x000000000000094d */ /* 0x000fea0003800000 */
.L_x_19:
[----:B------:R-:W-:-:S08]  /*14b0*/  NOP ;  /* 0x0000000000007918 */ /* 0x000fd00000000000 */
[----:B------:R-:W0:Y:S02]  /*14c0*/  USETMAXREG.TRY_ALLOC.CTAPOOL UP0, 0xe8 ;  /* 0x000000e8000079c8 */ /* 0x000e240008000600 */
[----:B0-----:R-:W-:-:S13]  /*14d0*/  PLOP3.LUT P0, PT, PT, PT, UP0, 0x80, 0x0 ;  /* 0x000000000000781c */ /* 0x001fda0003f0f008 */
[----:B------:R-:W-:Y:S05]  /*14e0*/  @!P0 BRA `(.L_x_19) ;  /* 0xfffffffc00f08947 */ /* 0x000fea000383ffff */
[----:B------:R-:W-:-:S13]  /*14f0*/  LOP3.LUT P0, RZ, R20, 0xff, RZ, 0xc0, !PT ;  /* 0x000000ff14ff7812 */ /* 0x000fda000780c0ff */
[----:B------:R-:W-:Y:S05]  /*1500*/  @!P0 EXIT ;  /* 0x000000000000894d */ /* 0x000fea0003800000 */
[CC--:B------:R-:W-:Y:S01]  /*1510*/  LEA.HI R16, R18.reuse, R11.reuse, RZ, 0x2 ;  /* 0x0000000b12107211 */ /* 0x0c0fe200078f10ff */
[----:B------:R-:W0:Y:S01]  /*1520*/  S2UR UR8, SR_CgaCtaId ;  /* 0x00000000000879c3 */ /* 0x000e220000008800 */
[----:B------:R-:W-:Y:S01]  /*1530*/  LEA.HI R18, R18, R11, RZ, 0x5 ;  /* 0x0000000b12127211 */ /* 0x000fe200078f28ff */
[----:B------:R-:W-:Y:S01]  /*1540*/  UMOV UR7, 0x400 ;  /* 0x0000040000077882 */ /* 0x000fe20000000000 */
[--C-:B------:R-:W-:Y:S01]  /*1550*/  SHF.R.S32.HI R10, RZ, 0x2, R16.reuse ;  /* 0x00000002ff0a7819 */ /* 0x100fe20000011410 */
[----:B------:R-:W-:Y:S01]  /*1560*/  UIADD3 UR9, UR12, -0x1, URZ ;  /* 0xffffffff0c097890 */ /* 0x000fe2000fffe03f */
[----:B------:R-:W-:Y:S01]  /*1570*/  SHF.R.S32.HI R17, RZ, 0x1f, R16 ;  /* 0x0000001fff117819 */ /* 0x000fe20000011410 */
[----:B------:R-:W-:Y:S01]  /*1580*/  ULDC UR14, c[0x0][0x284] ;  /* 0x0000a100000e7ab9 */ /* 0x000fe20000000800 */
[----:B------:R-:W-:Y:S01]  /*1590*/  SHF.R.S32.HI R18, RZ, 0x5, R18 ;  /* 0x00000005ff127819 */ /* 0x000fe20000011412 */
[----:B------:R-:W-:Y:S01]  /*15a0*/  UISETP.NE.AND UP0, UPT, UR9, URZ, UPT ;  /* 0x0000003f0900728c */ /* 0x000fe2000bf05270 */
[----:B------:R-:W-:Y:S01]  /*15b0*/  LEA.HI R17, R17, R10, RZ, 0x3 ;  /* 0x0000000a11117211 */ /* 0x000fe200078f18ff */
[----:B------:R-:W-:Y:S01]  /*15c0*/  USHF.L.U32 UR19, UR6, 0x1, URZ ;  /* 0x0000000106137899 */ /* 0x000fe2000800063f */
[----:B------:R-:W-:Y:S01]  /*15d0*/  LOP3.LUT R20, R16, 0xfffffffc, RZ, 0xc0, !PT ;  /* 0xfffffffc10147812 */ /* 0x000fe200078ec0ff */
[----:B------:R-:W-:Y:S01]  /*15e0*/  USEL UR11, URZ, 0x1, UP0 ;  /* 0x000000013f0b7887 */ /* 0x000fe20008000000 */
[----:B------:R-:W-:-:S02]  /*15f0*/  LOP3.LUT R17, R17, 0xfffffff8, RZ, 0xc0, !PT ;  /* 0xfffffff811117812 */ /* 0x000fc400078ec0ff */
[C---:B------:R-:W-:Y:S01]  /*1600*/  LOP3.LUT P0, RZ, R11.reuse, 0x7, RZ, 0xc0, !PT ;  /* 0x000000070bff7812 */ /* 0x040fe2000780c0ff */
[C---:B------:R-:W-:Y:S01]  /*1610*/  IMAD.IADD R20, R11.reuse, 0x1, -R20 ;  /* 0x000000010b147824 */ /* 0x040fe200078e0a14 */
[----:B------:R-:W-:Y:S01]  /*1620*/  VIMNMX R19, RZ, UR6, PT ;  /* 0x00000006ff137c48 */ /* 0x000fe2000bfe0100 */
[----:B------:R-:W-:Y:S01]  /*1630*/  IMAD.IADD R17, R10, 0x1, -R17 ;  /* 0x000000010a117824 */ /* 0x000fe200078e0a11 */
[----:B------:R-:W-:Y:S01]  /*1640*/  LEA.HI R10, R11, R11, RZ, 0x1 ;  /* 0x0000000b0b0a7211 */ /* 0x000fe200078f08ff */
[----:B------:R-:W-:Y:S01]  /*1650*/  IMAD.U32 R100, RZ, RZ, UR11 ;  /* 0x0000000bff647e24 */ /* 0x000fe2000f8e00ff */
[----:B------:R-:W-:Y:S02]  /*1660*/  ISETP.LT.U32.AND P0, PT, R12, 0x2, !P0 ;  /* 0x000000020c00780c */ /* 0x000fe40004701070 */
[----:B------:R-:W-:Y:S01]  /*1670*/  LOP3.LUT R10, R10, 0x7ffffe, RZ, 0xc0, !PT ;  /* 0x007ffffe0a0a7812 */ /* 0x000fe200078ec0ff */
[----:B0-----:R-:W-:Y:S01]  /*1680*/  ULEA UR7, UR8, UR7, 0x18 ;  /* 0x0000000708077291 */ /* 0x001fe2000f8ec03f */
[----:B------:R-:W-:Y:S01]  /*1690*/  LOP3.LUT R101, R7, 0x1, RZ, 0xfc, !PT ;  /* 0x0000000107657812 */ /* 0x000fe200078efcff */
[----:B------:R-:W-:Y:S01]  /*16a0*/  USHF.L.U32 UR8, UR9, 0x3, URZ ;  /* 0x0000000309087899 */ /* 0x000fe2000800063f */
[----:B------:R-:W-:Y:S01]  /*16b0*/  IADD3 R19, -R19, UR6, RZ ;  /* 0x0000000613137c10 */ /* 0x000fe2000fffe1ff */
[----:B------:R-:W-:Y:S01]  /*16c0*/  IMAD.IADD R10, R11, 0x1, -R10 ;  /* 0x000000010b0a7824 */ /* 0x000fe200078e0a0a */
[----:B------:R-:W-:-:S02]  /*16d0*/  UIADD3 UR9, UR7, 0x180, URZ ;  /* 0x0000018007097890 */ /* 0x000fc4000fffe03f */
[----:B------:R-:W-:Y:S01]  /*16e0*/  UIADD3 UR10, UR7, 0xb180, URZ ;  /* 0x0000b180070a7890 */ /* 0x000fe2000fffe03f */
[----:B------:R-:W-:Y:S01]  /*16f0*/  IMAD R10, R18, 0x2, R10 ;  /* 0x00000002120a7824 */ /* 0x000fe200078e020a */
[----:B------:R-:W-:Y:S02]  /*1700*/  USHF.R.U32.HI UR9, URZ, 0x4, UR9 ;  /* 0x000000043f097899 */ /* 0x000fe40008011609 */
[----:B------:R-:W-:Y:S01]  /*1710*/  USHF.R.U32.HI UR10, URZ, 0x4, UR10 ;  /* 0x000000043f0a7899 */ /* 0x000fe2000801160a */
[--C-:B------:R-:W-:Y:S01]  /*1720*/  IMAD R16, R10, 0x8, R17.reuse ;  /* 0x000000080a107824 */ /* 0x100fe200078e0211 */
[----:B------:R-:W-:Y:S01]  /*1730*/  UIADD3 UR20, UR7, 0xc0, URZ ;  /* 0x000000c007147890 */ /* 0x000fe2000fffe03f */
[--C-:B------:R-:W-:Y:S01]  /*1740*/  IMAD R10, R18, 0x10, R17.reuse ;  /* 0x00000010120a7824 */ /* 0x100fe200078e0211 */
[----:B------:R-:W-:Y:S01]  /*1750*/  ULOP3.LUT UR8, UR8, 0x8, URZ, 0xc0, !UPT ;  /* 0x0000000808087892 */ /* 0x000fe2000f8ec03f */
[----:B------:R-:W-:Y:S01]  /*1760*/  IMAD.SHL.U32 R16, R16, 0x40, RZ ;  /* 0x0000004010107824 */ /* 0x000fe200078e00ff */
[----:B------:R-:W-:Y:S01]  /*1770*/  ULOP3.LUT UR9, UR9, 0x3fff, URZ, 0xc0, !UPT ;  /* 0x00003fff09097892 */ /* 0x000fe2000f8ec03f */
[----:B------:R-:W-:Y:S01]  /*1780*/  IMAD R17, R18, -0x10, -R17 ;  /* 0xfffffff012117824 */ /* 0x000fe200078e0a11 */
[----:B------:R-:W-:Y:S01]  /*1790*/  ULOP3.LUT UR10, UR10, 0x3fff, URZ, 0xc0, !UPT ;  /* 0x00003fff0a0a7892 */ /* 0x000fe2000f8ec03f */
[----:B------:R-:W-:Y:S01]  /*17a0*/  SEL R18, RZ, 0x1, !P0 ;  /* 0x00000001ff127807 */ /* 0x000fe20004000000 */
[----:B------:R-:W-:Y:S01]  /*17b0*/  ULEA UR12, UR12, UR20, 0x3 ;  /* 0x000000140c0c7291 */ /* 0x000fe2000f8e183f */
[----:B------:R-:W-:Y:S01]  /*17c0*/  VIADD R17, R17, UR14 ;  /* 0x0000000e11117c36 */ /* 0x000fe20008000000 */
[----:B------:R-:W-:Y:S01]  /*17d0*/  SHF.R.S32.HI R11, RZ, 0x1f, R10 ;  /* 0x0000001fff0b7819 */ /* 0x000fe2000001140a */
[----:B------:R-:W-:Y:S01]  /*17e0*/  ULOP3.LUT UR21, UR8, 0x8, URZ, 0x3c, !UPT ;  /* 0x0000000808157892 */ /* 0x000fe2000f8e3c3f */
[----:B------:R-:W-:Y:S01]  /*17f0*/  SHF.R.S32.HI R16, RZ, 0x3, R16 ;  /* 0x00000003ff107819 */ /* 0x000fe20000011410 */
[----:B------:R-:W-:-:S02]  /*1800*/  ULOP3.LUT UR13, UR8, 0x18, URZ, 0x3c, !UPT ;  /* 0x00000018080d7892 */ /* 0x000fc4000f8e3c3f */
[----:B------:R-:W-:Y:S02]  /*1810*/  ULOP3.LUT UR18, UR9, 0x10000, URZ, 0xfc, !UPT ;  /* 0x0001000009127892 */ /* 0x000fe4000f8efc3f */
[----:B------:R-:W-:-:S12]  /*1820*/  ULOP3.LUT UR15, UR10, 0x10000, URZ, 0xfc, !UPT ;  /* 0x000100000a0f7892 */ /* 0x000fd8000f8efc3f */
.L_x_158:
[----:B------:R-:W-:Y:S01]  /*1830*/  SHF.L.U32 R21, R100, 0x1f, RZ ;  /* 0x0000001f64157819 */ /* 0x000fe200000006ff */
[----:B------:R-:W-:Y:S01]  /*1840*/  IMAD.MOV.U32 R87, RZ, RZ, RZ ;  /* 0x000000ffff577224 */ /* 0x000fe200078e00ff */
[----:B------:R-:W-:Y:S02]  /*1850*/  ISETP.GE.AND P1, PT, R19, 0x1, PT ;  /* 0x000000011300780c */ /* 0x000fe40003f26270 */
[----:B------:R-:W0:Y:S02]  /*1860*/  SYNCS.PHASECHK.TRANS64.TRYWAIT P0, [UR12+-0x8], R21 ;  /* 0xfffff815ff0075a7 */ /* 0x000e24000800014c */
[----:B0-2345:R-:W-:Y:S09]  /*1870*/  @!P0 BRA `(.L_x_20) ;  /* 0x0000006c00448947 */ /* 0x03dff20003800000 */
.L_x_187:
[----:B------:R-:W-:Y:S02]  /*1880*/  CS2R R24, SRZ ;  /* 0x0000000000187805 */ /* 0x000fe4000001ff00 */
[----:B------:R-:W-:Y:S02]  /*1890*/  CS2R R26, SRZ ;  /* 0x00000000001a7805 */ /* 0x000fe4000001ff00 */
[----:B------:R-:W-:Y:S02]  /*18a0*/  CS2R R28, SRZ ;  /* 0x00000000001c7805 */ /* 0x000fe4000001ff00 */
[----:B------:R-:W-:Y:S02]  /*18b0*/  CS2R R30, SRZ ;  /* 0x00000000001e7805 */ /* 0x000fe4000001ff00 */
[----:B------:R-:W-:Y:S02]  /*18c0*/  CS2R R32, SRZ ;  /* 0x0000000000207805 */ /* 0x000fe4000001ff00 */
[----:B------:R-:W-:-:S02]  /*18d0*/  CS2R R34, SRZ ;  /* 0x0000000000227805 */ /* 0x000fc4000001ff00 */
        /* <DEDUP_REMOVED lines=24> */
[----:B------:R-:W-:Y:S01]  /*1a60*/  CS2R R84, SRZ ;  /* 0x0000000000547805 */ /* 0x000fe2000001ff00 */
[----:B------:R-:W-:Y:S01]  /*1a70*/  IMAD.MOV.U32 R86, RZ, RZ, RZ ;  /* 0x000000ffff567224 */ /* 0x000fe200078e00ff */
[----:B------:R-:W-:Y:S06]  /*1a80*/  @!P1 BRA `(.L_x_21) ;  /* 0x0000000000d49947 */ /* 0x000fec0003800000 */
[----:B0-----:R-:W-:Y:S01]  /*1a90*/  IMAD.MOV.U32 R21, RZ, RZ, R19 ;  /* 0x000000ffff157224 */ /* 0x001fe200078e0013 */
[----:B------:R-:W-:Y:S01]  /*1aa0*/  UPLOP3.LUT UP0, UPT, UPT, UPT, UPT, 0x40, 0x0 ;  /* 0x000000000000789c */ /* 0x000fe20003f0e870 */
[----:B------:R-:W-:Y:S01]  /*1ab0*/  IMAD.U32 R90, RZ, RZ, UR4 ;  /* 0x00000004ff5a7e24 */ /* 0x000fe2000f8e00ff */
[----:B------:R-:W-:Y:S01]  /*1ac0*/  UMOV UR14, UR5 ;  /* 0x00000005000e7c82 */ /* 0x000fe20008000000 */
[----:B------:R-:W-:-:S08]  /*1ad0*/  IMAD.U32 R22, RZ, RZ, UR5 ;  /* 0x00000005ff167e24 */ /* 0x000fd0000f8e00ff */
.L_x_28:
[----:B------:R-:W-:-:S13]  /*1ae0*/  ISETP.NE.AND P1, PT, R101, 0x3, PT ;  /* 0x000000036500780c */ /* 0x000fda0003f25270 */
[----:B------:R-:W-:Y:S05]  /*1af0*/  @!P1 BRA `(.L_x_22) ;  /* 0x0000000000049947 */ /* 0x000fea0003800000 */
[----:B------:R-:W-:Y:S01]  /*1b00*/  BPT.TRAP 0x1 ;  /* 0x000000040000795c */ /* 0x000fe20000300000 */
.L_x_22:
[----:B------:R-:W-:Y:S01]  /*1b10*/  ULEA UR8, UR14, UR7, 0x3 ;  /* 0x000000070e087291 */ /* 0x000fe2000f8e183f */
[----:B------:R-:W-:-:S08]  /*1b20*/  SHF.L.U32 R88, R90, 0x1f, RZ ;  /* 0x0000001f5a587819 */ /* 0x000fd000000006ff */
[----:B------:R0:W1:Y:S01]  /*1b30*/  SYNCS.PHASECHK.TRANS64.TRYWAIT P0, [UR8], R88 ;  /* 0x00000058ff0075a7 */ /* 0x0000620008000148 */
[----:B------:R-:W-:Y:S05]  /*1b40*/  @!P1 BRA `(.L_x_23) ;  /* 0x0000000000049947 */ /* 0x000fea0003800000 */
[----:B------:R-:W-:Y:S01]  /*1b50*/  BPT.TRAP 0x1 ;  /* 0x000000040000795c */ /* 0x000fe20000300000 */
.L_x_23:
[----:B------:R-:W-:-:S04]  /*1b60*/  IMAD.U32 R23, RZ, RZ, UR14 ;  /* 0x0000000eff177e24 */ /* 0x000fc8000f8e00ff */
[----:B------:R-:W-:Y:S01]  /*1b70*/  IMAD R23, R23, 0x200, R16 ;  /* 0x0000020017177824 */ /* 0x000fe200078e0210 */
[----:B-1----:R-:W-:Y:S06]  /*1b80*/  @P0 BRA `(.L_x_24) ;  /* 0x0000000000080947 */ /* 0x002fec0003800000 */
[----:B------:R-:W1:Y:S02]  /*1b90*/  SYNCS.PHASECHK.TRANS64.TRYWAIT P0, [UR8], R88 ;  /* 0x00000058ff0075a7 */ /* 0x000e640008000148 */
[----:B-1----:R-:W-:Y:S05]  /*1ba0*/  @!P0 BRA `(.L_x_25) ;  /* 0x0000006800908947 */ /* 0x002fea0003800000 */
.L_x_24:
[----:B01----:R-:W0:Y:S01]  /*1bb0*/  LDS.64 R88, [R23+UR7+0x37180] ;  /* 0x0371800717587984 */ /* 0x003e220008000a00 */
[----:B------:R-:W-:Y:S02]  /*1bc0*/  ULEA UR8, UR14, UR18, 0x8 ;  /* 0x000000120e087291 */ /* 0x000fe4000f8e403f */
[----:B------:R-:W-:Y:S01]  /*1bd0*/  ULEA UR10, UR14, UR15, 0xa ;  /* 0x0000000f0e0a7291 */ /* 0x000fe2000f8e503f */
[----:B------:R-:W-:Y:S01]  /*1be0*/  UMOV UR9, 0x80000020 ;  /* 0x8000002000097882 */ /* 0x000fe20000000000 */
[----:B------:R-:W-:Y:S01]  /*1bf0*/  UMOV UR11, 0x40000040 ;  /* 0x40000040000b7882 */ /* 0x000fe20000000000 */
[----:B0-----:R-:W-:-:S06]  /*1c00*/  WARPGROUP.ARRIVE ;  /* 0x00000000000079c5 */ /* 0x001fcc0000000000 */
[----:B------:R-:W-:Y:S01]  /*1c10*/  HGMMA.SP.64x128x32.F32.BF16 R24, gdesc[UR8], R24, UP0, R88, 0x0 ;  /* 0x09e05800081879f0 */ /* 0x000fe2000bf01a18 */
[----:B------:R-:W-:Y:S02]  /*1c20*/  UIADD3 UR8, UR8, 0x2, URZ ;  /* 0x0000000208087890 */ /* 0x000fe4000fffe03f */
[----:B------:R-:W-:Y:S01]  /*1c30*/  UIADD3 UR10, UR10, 0x4, URZ ;  /* 0x000000040a0a7890 */ /* 0x000fe2000fffe03f */
[----:B------:R-:W-:Y:S01]  /*1c40*/  UMOV UR9, 0x80000020 ;  /* 0x8000002000097882 */ /* 0x000fe20000000000 */
[----:B------:R-:W-:-:S11]  /*1c50*/  UMOV UR11, 0x40000040 ;  /* 0x40000040000b7882 */ /* 0x000fd60000000000 */
[----:B------:R-:W-:Y:S03]  /*1c60*/  HGMMA.SP.64x128x32.F32.BF16 R24, gdesc[UR8], R24, R89, 0x0, gsb0 ;  /* 0x09e05900081879f0 */ /* 0x000fe60008001a18 */
[----:B------:R-:W-:Y:S02]  /*1c70*/  WARPGROUP.DEPBAR.LE gsb0, 0x0 ;  /* 0x00008000000079c5 */ /* 0x000fe40000010000 */
[----:B------:R-:W-:Y:S05]  /*1c80*/  @!P1 BRA `(.L_x_26) ;  /* 0x0000000000049947 */ /* 0x000fea0003800000 */
[----:B------:R-:W-:Y:S01]  /*1c90*/  BPT.TRAP 0x1 ;  /* 0x000000040000795c */ /* 0x000fe20000300000 */
.L_x_26:
[----:B------:R-:W-:-:S13]  /*1ca0*/  LOP3.LUT P0, RZ, R13, R18, RZ, 0xc0, !PT ;  /* 0x000000120dff7212 */ /* 0x000fda000780c0ff */
[----:B------:R-:W-:-:S05]  /*1cb0*/  @P0 LEA R23, R22, UR7, 0x3 ;  /* 0x0000000716170c11 */ /* 0x000fca000f8e18ff */
[----:B------:R-:W-:-:S05]  /*1cc0*/  @P0 VIADD R23, R23, 0x58 ;  /* 0x0000005817170836 */ /* 0x000fca0000000000 */
[----:B------:R-:W-:-:S04]  /*1cd0*/  @P0 PRMT R23, R12, 0x654, R23 ;  /* 0x000006540c170816 */ /* 0x000fc80000000017 */
[----:B------:R0:W-:Y:S01]  /*1ce0*/  @P0 SYNCS.ARRIVE.TRANS64.RED.A1T0 RZ, [R23+URZ], RZ ;  /* 0x000000ff17ff09a7 */ /* 0x0001e2000810043f */
[----:B------:R-:W-:-:S13]  /*1cf0*/  ISETP.GT.U32.AND P0, PT, R7, 0x1, PT ;  /* 0x000000010700780c */ /* 0x000fda0003f04070 */
[----:B0-----:R-:W-:Y:S05]  /*1d00*/  @P0 BRA `(.L_x_27) ;  /* 0x0000000000040947 */ /* 0x001fea0003800000 */
[----:B------:R-:W-:Y:S01]  /*1d10*/  BPT.TRAP 0x1 ;  /* 0x000000040000795c */ /* 0x000fe20000300000 */
.L_x_27:
[----:B------:R-:W-:Y:S01]  /*1d20*/  UIADD3 UR14, UR14, 0x1, URZ ;  /* 0x000000010e0e7890 */ /* 0x000fe2000fffe03f */
[C---:B------:R-:W-:Y:S01]  /*1d30*/  ISETP.GT.AND P1, PT, R21.reuse, 0x1, PT ;  /* 0x000000011500780c */ /* 0x040fe20003f24270 */
[----:B------:R-:W-:Y:S02]  /*1d40*/  VIADD R22, R22, 0x1 ;  /* 0x0000000116167836 */ /* 0x000fe40000000000 */
[----:B------:R-:W-:Y:S01]  /*1d50*/  UISETP.NE.AND UP0, UPT, UR14, 0xb, UPT ;  /* 0x0000000b0e00788c */ /* 0x000fe2000bf05270 */
[----:B------:R-:W-:Y:S02]  /*1d60*/  VIADD R21, R21, 0xffffffff ;  /* 0xffffffff15157836 */ /* 0x000fe40000000000 */
[C---:B------:R-:W-:Y:S01]  /*1d70*/  ISETP.NE.AND P0, PT, R22.reuse, 0xb, PT ;  /* 0x0000000b1600780c */ /* 0x040fe20003f05270 */
[----:B------:R-:W-:Y:S02]  /*1d80*/  USEL UR8, URZ, 0x1, UP0 ;  /* 0x000000013f087887 */ /* 0x000fe40008000000 */
[----:B------:R-:W-:Y:S01]  /*1d90*/  USEL UR14, UR14, URZ, UP0 ;  /* 0x0000003f0e0e7287 */ /* 0x000fe20008000000 */
[----:B------:R-:W-:Y:S01]  /*1da0*/  SEL R22, R22, RZ, P0 ;  /* 0x000000ff16167207 */ /* 0x000fe20000000000 */
[----:B------:R-:W-:-:S02]  /*1db0*/  UPLOP3.LUT UP0, UPT, UPT, UPT, UPT, 0x80, 0x0 ;  /* 0x000000000000789c */ /* 0x000fc40003f0f070 */
[----:B------:R-:W-:Y:S01]  /*1dc0*/  LOP3.LUT R90, R90, UR8, RZ, 0x3c, !PT ;  /* 0x000000085a5a7c12 */ /* 0x000fe2000f8e3cff */
[----:B------:R-:W-:Y:S08]  /*1dd0*/  @P1 BRA `(.L_x_28) ;  /* 0xfffffffc00401947 */ /* 0x000ff0000383ffff */
.L_x_21:
[----:B0-----:R-:W-:Y:S01]  /*1de0*/  IMAD.U32 R22, RZ, RZ, UR21 ;  /* 0x00000015ff167e24 */ /* 0x001fe2000f8e00ff */
[----:B------:R-:W-:Y:S01]  /*1df0*/  SHF.L.U32 R21, R100, 0x1f, RZ ;  /* 0x0000001f64157819 */ /* 0x000fe200000006ff */
[----:B------:R-:W-:Y:S01]  /*1e00*/  UIADD3 UR5, UR5, UR19, URZ ;  /* 0x0000001305057290 */ /* 0x000fe2000fffe03f */
[----:B------:R-:W0:Y:S01]  /*1e10*/  LDC R90, c[0x0][0x288] ;  /* 0x0000a200ff5a7b82 */ /* 0x000e220000000800 */
[----:B------:R-:W-:Y:S01]  /*1e20*/  UISETP.GE.U32.AND UP1, UPT, UR19, 0xb, UPT ;  /* 0x0000000b1300788c */ /* 0x000fe2000bf26070 */
[----:B------:R-:W-:Y:S01]  /*1e30*/  SHF.R.S32.HI R92, RZ, 0x1f, R4 ;  /* 0x0000001fff5c7819 */ /* 0x000fe20000011404 */
[----:B------:R-:W-:Y:S02]  /*1e40*/  UISETP.GT.U32.AND UP0, UPT, UR5, 0xa, UPT ;  /* 0x0000000a0500788c */ /* 0x000fe4000bf04070 */
[----:B------:R-:W-:Y:S02]  /*1e50*/  UIMAD.WIDE.U32 UR8, UR5, -0x45d1745d, URZ ;  /* 0xba2e8ba3050878a5 */ /* 0x000fe4000f8e003f */
[----:B------:R-:W-:Y:S01]  /*1e60*/  UISETP.LT.U32.AND UP0, UPT, UR19, 0xb, UP0 ;  /* 0x0000000b1300788c */ /* 0x000fe20008701070 */
[----:B------:R1:W-:Y:S01]  /*1e70*/  SYNCS.ARRIVE.TRANS64.A1T0 RZ, [R22+UR20], RZ ;  /* 0x000000ff16ff79a7 */ /* 0x0003e20008100014 */
[----:B------:R-:W-:-:S02]  /*1e80*/  WARPGROUP.DEPBAR.LE gsb0, 0x0 ;  /* 0x00008000000079c5 */ /* 0x000fc40000010000 */
[----:B------:R-:W-:Y:S02]  /*1e90*/  USEL UR10, URZ, 0x1, !UP0 ;  /* 0x000000013f0a7887 */ /* 0x000fe4000c000000 */
[----:B------:R-:W-:Y:S02]  /*1ea0*/  USHF.R.U32.HI UR8, URZ, 0x3, UR9 ;  /* 0x000000033f087899 */ /* 0x000fe40008011609 */
[----:B------:R-:W-:Y:S01]  /*1eb0*/  ULOP3.LUT UR4, UR4, UR10, URZ, 0x3c, !UPT ;  /* 0x0000000a04047292 */ /* 0x000fe2000f8e3c3f */
[----:B------:R-:W4:Y:S01]  /*1ec0*/  SYNCS.PHASECHK.TRANS64.TRYWAIT P0, [UR12+0x8], R21 ;  /* 0x00000815ff0075a7 */ /* 0x000f22000800014c */
[----:B------:R-:W-:Y:S02]  /*1ed0*/  UIMAD UR5, UR8, -0xb, UR5 ;  /* 0xfffffff5080578a4 */ /* 0x000fe4000f8e0205 */
[----:B------:R-:W-:Y:S01]  /*1ee0*/  @UP1 ULOP3.LUT UR4, UR4, 0x1, UR8, 0x78, !UPT ;  /* 0x0000000104041892 */ /* 0x000fe2000f8e7808 */
[----:B01--4-:R-:W-:Y:S11]  /*1ef0*/  @!P0 BRA `(.L_x_29) ;  /* 0x0000006400d48947 */ /* 0x013ff60003800000 */
.L_x_188:
[----:B------:R-:W-:Y:S01]  /*1f00*/  ULDC.64 UR8, c[0x0][0x6d0] ;  /* 0x0001b40000087ab9 */ /* 0x000fe20000000a00 */
[----:B------:R-:W-:Y:S02]  /*1f10*/  IMAD.SHL.U32 R94, R6, 0x40, RZ ;  /* 0x00000040065e7824 */ /* 0x000fe400078e00ff */
[----:B0-----:R-:W-:Y:S02]  /*1f20*/  IMAD R21, R92, UR8, RZ ;  /* 0x000000085c157c24 */ /* 0x001fe4000f8e02ff */
[C---:B------:R-:W-:Y:S01]  /*1f30*/  IMAD.WIDE.U32 R88, R4.reuse, UR8, R10 ;  /* 0x0000000804587c25 */ /* 0x040fe2000f8e000a */
[----:B------:R-:W-:Y:S01]  /*1f40*/  ULDC UR8, c[0x0][0x284] ;  /* 0x0000a10000087ab9 */ /* 0x000fe20000000800 */
[----:B------:R-:W-:Y:S02]  /*1f50*/  SHF.R.S32.HI R95, RZ, 0x1f, R94 ;  /* 0x0000001fff5f7819 */ /* 0x000fe4000001145e */
[----:B------:R-:W-:Y:S01]  /*1f60*/  IMAD R91, R4, UR9, R21 ;  /* 0x00000009045b7c24 */ /* 0x000fe2000f8e0215 */
[C---:B------:R-:W-:Y:S01]  /*1f70*/  ISETP.GE.AND P0, PT, R94.reuse, UR8, PT ;  /* 0x000000085e007c0c */ /* 0x040fe2000bf06270 */
[----:B------:R-:W-:Y:S01]  /*1f80*/  IMAD.SHL.U32 R21, R5, 0x80, RZ ;  /* 0x0000008005157824 */ /* 0x000fe200078e00ff */
[----:B------:R-:W-:Y:S01]  /*1f90*/  IADD3 R88, P1, R94, R88, RZ ;  /* 0x000000585e587210 */ /* 0x000fe20007f3e0ff */
[----:B------:R-:W-:-:S03]  /*1fa0*/  IMAD.WIDE R22, R20, 0x2, RZ ;  /* 0x0000000214167825 */ /* 0x000fc600078e02ff */
[----:B------:R-:W-:Y:S01]  /*1fb0*/  ISETP.GE.OR P0, PT, R21, R90, P0 ;  /* 0x0000005a1500720c */ /* 0x000fe20000706670 */
[----:B------:R-:W-:Y:S01]  /*1fc0*/  IMAD R6, R20, -0x2, R90 ;  /* 0xfffffffe14067824 */ /* 0x000fe200078e025a */
[----:B------:R-:W-:Y:S01]  /*1fd0*/  IADD3.X R89, R95, R89, R91, P1, !PT ;  /* 0x000000595f597210 */ /* 0x000fe20000ffe45b */
[----:B------:R-:W-:-:S04]  /*1fe0*/  IMAD.WIDE R104, R5, 0x80, R22 ;  /* 0x0000008005687825 */ /* 0x000fc800078e0216 */
[----:B------:R-:W-:-:S06]  /*1ff0*/  IMAD.IADD R5, R6, 0x1, -R21 ;  /* 0x0000000106057824 */ /* 0x000fcc00078e0a15 */
[----:B------:R-:W-:Y:S05]  /*2000*/  @P0 BRA `(.L_x_30) ;  /* 0x0000004800880947 */ /* 0x000fea0003800000 */
[----:B------:R-:W0:Y:S01]  /*2010*/  LDC.64 R108, c[0x0][0x6c8] ;  /* 0x0001b200ff6c7b82 */ /* 0x000e220000000a00 */
[----:B---3-5:R-:W-:Y:S01]  /*2020*/  FSETP.NEU.AND P0, PT, R15, RZ, PT ;  /* 0x000000ff0f00720b */ /* 0x028fe20003f0d000 */
[----:B------:R-:W-:Y:S01]  /*2030*/  IMAD.IADD R102, R17, 0x1, -R94 ;  /* 0x0000000111667824 */ /* 0x000fe200078e0a5e */
[----:B------:R-:W-:Y:S01]  /*2040*/  ISETP.GT.AND P1, PT, R5, RZ, PT ;  /* 0x000000ff0500720c */ /* 0x000fe20003f24270 */
[----:B------:R-:W-:Y:S03]  /*2050*/  BSSY B0, `(.L_x_30) ;  /* 0x000049d000007945 */ /* 0x000fe60003800000 */
[----:B------:R-:W-:Y:S01]  /*2060*/  ISETP.GT.AND P5, PT, R102, RZ, P1 ;  /* 0x000000ff6600720c */ /* 0x000fe20000fa4270 */
[-C--:B0-----:R-:W-:Y:S02]  /*2070*/  IMAD R6, R105, R108.reuse, RZ ;  /* 0x0000006c69067224 */ /* 0x081fe400078e02ff */
[----:B------:R-:W-:-:S04]  /*2080*/  IMAD.WIDE.U32 R106, R104, R108, R88 ;  /* 0x0000006c686a7225 */ /* 0x000fc800078e0058 */
[----:B------:R-:W-:-:S04]  /*2090*/  IMAD R21, R104, R109, R6 ;  /* 0x0000006d68157224 */ /* 0x000fc800078e0206 */
[----:B------:R-:W-:Y:S01]  /*20a0*/  IMAD.IADD R97, R107, 0x1, R21 ;  /* 0x000000016b617824 */ /* 0x000fe200078e0215 */
[----:B------:R-:W-:Y:S06]  /*20b0*/  @!P0 BRA `(.L_x_31) ;  /* 0x0000003000dc8947 */ /* 0x000fec0003800000 */
[----:B------:R-:W-:Y:S01]  /*20c0*/  ULDC.64 UR8, c[0x0][0x6b8] ;  /* 0x0001ae0000087ab9 */ /* 0x000fe20000000a00 */
[----:B------:R-:W-:Y:S01]  /*20d0*/  ULDC.64 UR22, c[0x0][0x6b0] ;  /* 0x0001ac0000167ab9 */ /* 0x000fe20000000a00 */
[----:B------:R-:W-:Y:S01]  /*20e0*/  IMAD.WIDE.U32 R22, R4, UR8, R10 ;  /* 0x0000000804167c25 */ /* 0x000fe2000f8e000a */
[----:B------:R-:W-:Y:S01]  /*20f0*/  ULDC.64 UR24, c[0x0][0x6a8] ;  /* 0x0001aa0000187ab9 */ /* 0x000fe20000000a00 */
[----:B------:R-:W0:Y:S01]  /*2100*/  LDC.64 R98, c[0x0][0x6b0] ;  /* 0x0001ac00ff627b82 */ /* 0x000e220000000a00 */
[----:B------:R-:W-:Y:S01]  /*2110*/  ULDC.64 UR10, c[0x0][0x6c0] ;  /* 0x0001b000000a7ab9 */ /* 0x000fe20000000a00 */
[----:B------:R-:W-:Y:S01]  /*2120*/  IMAD R21, R92, UR8, RZ ;  /* 0x000000085c157c24 */ /* 0x000fe2000f8e02ff */
[----:B------:R-:W-:-:S03]  /*2130*/  IADD3 R88, P0, R94, R22, RZ ;  /* 0x000000165e587210 */ /* 0x000fc60007f1e0ff */
[----:B------:R-:W-:Y:S02]  /*2140*/  IMAD R103, R4, UR9, R21 ;  /* 0x0000000904677c24 */ /* 0x000fe4000f8e0215 */
[----:B------:R-:W-:-:S03]  /*2150*/  IMAD R21, R105, UR22, RZ ;  /* 0x0000001669157c24 */ /* 0x000fc6000f8e02ff */
[----:B------:R-:W-:Y:S01]  /*2160*/  IADD3.X R89, R95, R23, R103, P0, !PT ;  /* 0x000000175f597210 */ /* 0x000fe200007fe467 */
[C---:B------:R-:W-:Y:S02]  /*2170*/  IMAD R107, R104.reuse, UR23, R21 ;  /* 0x00000017686b7c24 */ /* 0x040fe4000f8e0215 */
[----:B------:R-:W-:-:S04]  /*2180*/  IMAD.WIDE.U32 R22, R104, UR22, R88 ;  /* 0x0000001668167c25 */ /* 0x000fc8000f8e0058 */
[----:B------:R-:W-:Y:S01]  /*2190*/  IMAD.IADD R21, R23, 0x1, R107 ;  /* 0x0000000117157824 */ /* 0x000fe200078e026b */
[----:B------:R-:W-:-:S04]  /*21a0*/  LEA R90, P0, R22, UR24, 0x2 ;  /* 0x00000018165a7c11 */ /* 0x000fc8000f8010ff */
[----:B------:R-:W-:-:S05]  /*21b0*/  LEA.HI.X R91, R22, UR25, R21, 0x2, P0 ;  /* 0x00000019165b7c11 */ /* 0x000fca00080f1415 */
[----:B------:R-:W3:Y:S01]  /*21c0*/  @P5 LDG.E.LTC128B R6, desc[UR16][R90.64] ;  /* 0x000000105a065981 */ /* 0x000ee2000c1e1920 */
[----:B------:R-:W-:Y:S01]  /*21d0*/  IMAD.WIDE.U32 R92, R104, UR22, R94 ;  /* 0x00000016685c7c25 */ /* 0x000fe2000f8e005e */
[----:B------:R-:W-:Y:S01]  /*21e0*/  LEA R22, P0, R106, UR10, 0x2 ;  /* 0x0000000a6a167c11 */ /* 0x000fe2000f8010ff */
[----:B------:R-:W-:Y:S02]  /*21f0*/  BSSY B1, `(.L_x_32) ;  /* 0x0000016000017945 */ /* 0x000fe40003800000 */
[----:B0-----:R-:W-:Y:S01]  /*2200*/  IMAD.WIDE.U32 R104, R104, UR22, R98 ;  /* 0x0000001668687c25 */ /* 0x001fe2000f8e0062 */
[----:B------:R-:W-:Y:S02]  /*2210*/  IADD3 R96, P2, R10, R92, RZ ;  /* 0x0000005c0a607210 */ /* 0x000fe40007f5e0ff */
[----:B------:R-:W-:Y:S02]  /*2220*/  LEA.HI.X R23, R106, UR11, R97, 0x2, P0 ;  /* 0x0000000b6a177c11 */ /* 0x000fe400080f1461 */
[----:B------:R-:W-:-:S02]  /*2230*/  ISETP.GT.AND P0, PT, R5, 0x1, PT ;  /* 0x000000010500780c */ /* 0x000fc40003f04270 */
[----:B------:R-:W-:Y:S01]  /*2240*/  IADD3.X R97, R11, R107, R93, P2, !PT ;  /* 0x0000006b0b617210 */ /* 0x000fe200017fe45d */
[----:B------:R-:W-:Y:S01]  /*2250*/  IMAD.IADD R107, R107, 0x1, R105 ;  /* 0x000000016b6b7824 */ /* 0x000fe200078e0269 */
[----:B------:R-:W-:Y:S02]  /*2260*/  ISETP.GT.AND P2, PT, R102, RZ, P0 ;  /* 0x000000ff6600720c */ /* 0x000fe40000744270 */
[----:B------:R-:W-:Y:S01]  /*2270*/  LEA R92, P4, R108, R22, 0x2 ;  /* 0x000000166c5c7211 */ /* 0x000fe200078810ff */
[----:B------:R-:W-:-:S04]  /*2280*/  IMAD.WIDE.U32 R96, R4, UR8, R96 ;  /* 0x0000000804607c25 */ /* 0x000fc8000f8e0060 */
[----:B---3--:R-:W-:-:S04]  /*2290*/  FMUL R21, R6, R15 ;  /* 0x0000000f06157220 */ /* 0x008fc80000400000 */
[----:B--2---:R-:W-:Y:S01]  /*22a0*/  FFMA R111, R24, R14, R21 ;  /* 0x0000000e186f7223 */ /* 0x004fe20000000015 */
[----:B------:R-:W-:Y:S01]  /*22b0*/  IADD3 R24, P6, R88, R104, RZ ;  /* 0x0000006858187210 */ /* 0x000fe20007fde0ff */
[----:B------:R-:W-:-:S03]  /*22c0*/  IMAD.IADD R21, R103, 0x1, R97 ;  /* 0x0000000167157824 */ /* 0x000fc600078e0261 */
[----:B------:R0:W-:Y:S01]  /*22d0*/  @P5 STG.E desc[UR16][R22.64], R111 ;  /* 0x0000006f16005986 */ /* 0x0001e2000c101910 */
[----:B------:R-:W-:Y:S01]  /*22e0*/  IMAD.X R89, R107, 0x1, R89, P6 ;  /* 0x000000016b597824 */ /* 0x000fe200030e0659 */
[----:B------:R-:W-:Y:S02]  /*22f0*/  LEA R98, P6, R96, UR24, 0x2 ;  /* 0x0000001860627c11 */ /* 0x000fe4000f8c10ff */
[----:B------:R-:W-:Y:S02]  /*2300*/  LEA R88, P5, R24, UR24, 0x2 ;  /* 0x0000001818587c11 */ /* 0x000fe4000f8a10ff */
[----:B------:R-:W-:Y:S02]  /*2310*/  LEA.HI.X R99, R96, UR25, R21, 0x2, P6 ;  /* 0x0000001960637c11 */ /* 0x000fe4000b0f1415 */
[----:B------:R-:W-:Y:S01]  /*2320*/  LEA.HI.X R89, R24, UR25, R89, 0x2, P5 ;  /* 0x0000001918597c11 */ /* 0x000fe2000a8f1459 */
[----:B------:R-:W-:Y:S08]  /*2330*/  @!P2 BRA `(.L_x_33) ;  /* 0x000000000004a947 */ /* 0x000ff00003800000 */
[----:B------:R1:W5:Y:S02]  /*2340*/  LDG.E.LTC128B R6, desc[UR16][R88.64] ;  /* 0x0000001058067981 */ /* 0x000364000c1e1920 */
.L_x_33:
[----:B------:R-:W-:Y:S05]  /*2350*/  BSYNC B1 ;  /* 0x0000000000017941 */ /* 0x000fea0003800000 */
.L_x_32:
[----:B-----5:R-:W-:Y:S01]  /*2360*/  FMUL R96, R6, R15 ;  /* 0x0000000f06607220 */ /* 0x020fe20000400000 */
[----:B------:R-:W-:Y:S01]  /*2370*/  LEA.HI.X R93, R108, R23, R109, 0x2, P4 ;  /* 0x000000176c5d7211 */ /* 0x000fe200020f146d */
[----:B------:R-:W-:Y:S01]  /*2380*/  BSSY B1, `(.L_x_34) ;  /* 0x0000008000017945 */ /* 0x000fe20003800000 */
[----:B------:R-:W-:Y:S01]  /*2390*/  ISETP.GT.AND P1, PT, R102, 0x8, P1 ;  /* 0x000000086600780c */ /* 0x000fe20000f24270 */
[----:B------:R-:W-:Y:S01]  /*23a0*/  FFMA R21, R25, R14, R96 ;  /* 0x0000000e19157223 */ /* 0x000fe20000000060 */
[----:B------:R-:W-:-:S04]  /*23b0*/  IADD3 R24, P5, P6, R10, R104, R94 ;  /* 0x000000680a187210 */ /* 0x000fc80007ebe05e */
[----:B------:R2:W-:Y:S01]  /*23c0*/  @P2 STG.E desc[UR16][R92.64], R21 ;  /* 0x000000155c002986 */ /* 0x0005e2000c101910 */
[----:B------:R-:W-:-:S06]  /*23d0*/  IADD3.X R25, R11, R107, R95, P5, P6 ;  /* 0x0000006b0b197210 */ /* 0x000fcc0002fec45f */
[----:B------:R-:W-:Y:S05]  /*23e0*/  @!P1 BRA `(.L_x_35) ;  /* 0x0000000000049947 */ /* 0x000fea0003800000 */
[----:B------:R3:W5:Y:S02]  /*23f0*/  LDG.E.LTC128B R6, desc[UR16][R98.64+0x20] ;  /* 0x0000201062067981 */ /* 0x000764000c1e1920 */
.L_x_35:
[----:B------:R-:W-:Y:S05]  /*2400*/  BSYNC B1 ;  /* 0x0000000000017941 */ /* 0x000fea0003800000 */
.L_x_34:
[----:B--2--5:R-:W-:Y:S01]  /*2410*/  FMUL R21, R6, R15 ;  /* 0x0000000f06157220 */ /* 0x024fe20000400000 */
[----:B------:R-:W-:Y:S01]  /*2420*/  ISETP.GT.AND P0, PT, R102, 0x8, P0 ;  /* 0x000000086600780c */ /* 0x000fe20000704270 */
[----:B------:R-:W-:Y:S01]  /*2430*/  IMAD.WIDE.U32 R24, R4, UR8, R24 ;  /* 0x0000000804187c25 */ /* 0x000fe2000f8e0018 */
[----:B------:R-:W-:-:S03]  /*2440*/  ISETP.GT.AND P2, PT, R5, 0x8, PT ;  /* 0x000000080500780c */ /* 0x000fc60003f44270 */
[----:B------:R-:W-:Y:S01]  /*2450*/  FFMA R97, R26, R14, R21 ;  /* 0x0000000e1a617223 */ /* 0x000fe20000000015 */
[----:B------:R-:W-:Y:S01]  /*2460*/  USHF.L.U64.HI UR11, UR22, 0x5, UR23 ;  /* 0x00000005160b7899 */ /* 0x000fe20008010217 */
[----:B------:R-:W-:Y:S01]  /*2470*/  IMAD.IADD R21, R103, 0x1, R25 ;  /* 0x0000000167157824 */ /* 0x000fe200078e0219 */
[----:B------:R-:W-:Y:S01]  /*2480*/  LEA R94, P5, R24, UR24, 0x2 ;  /* 0x00000018185e7c11 */ /* 0x000fe2000f8a10ff */
[----:B------:R-:W-:Y:S01]  /*2490*/  USHF.L.U32 UR10, UR22, 0x5, URZ ;  /* 0x00000005160a7899 */ /* 0x000fe2000800063f */
[----:B------:R2:W-:Y:S01]  /*24a0*/  @P1 STG.E desc[UR16][R22.64+0x20], R97 ;  /* 0x0000206116001986 */ /* 0x0005e2000c101910 */
[----:B------:R-:W-:Y:S01]  /*24b0*/  BSSY B1, `(.L_x_36) ;  /* 0x0000005000017945 */ /* 0x000fe20003800000 */
[----:B------:R-:W-:Y:S02]  /*24c0*/  ISETP.GT.AND P4, PT, R102, RZ, P2 ;  /* 0x000000ff6600720c */ /* 0x000fe40001784270 */
[----:B------:R-:W-:Y:S01]  /*24d0*/  LEA.HI.X R95, R24, UR25, R21, 0x2, P5 ;  /* 0x00000019185f7c11 */ /* 0x000fe2000a8f1415 */
[----:B------:R-:W-:Y:S10]  /*24e0*/  @!P0 BRA `(.L_x_37) ;  /* 0x0000000000048947 */ /* 0x000ff40003800000 */
[----:B------:R4:W5:Y:S02]  /*24f0*/  LDG.E.LTC128B R6, desc[UR16][R94.64+0x20] ;  /* 0x000020105e067981 */ /* 0x000964000c1e1920 */
.L_x_37:
[----:B------:R-:W-:Y:S05]  /*2500*/  BSYNC B1 ;  /* 0x0000000000017941 */ /* 0x000fea0003800000 */
.L_x_36:
[----:B-----5:R-:W-:Y:S01]  /*2510*/  FMUL R4, R6, R15 ;  /* 0x0000000f06047220 */ /* 0x020fe20000400000 */
[----:B------:R-:W-:Y:S01]  /*2520*/  IADD3 R24, P1, R90, UR10, RZ ;  /* 0x0000000a5a187c10 */ /* 0x000fe2000ff3e0ff */
[----:B---3--:R-:W-:Y:S02]  /*2530*/  IMAD.MOV.U32 R98, RZ, RZ, R6 ;  /* 0x000000ffff627224 */ /* 0x008fe400078e0006 */
[----:B--2---:R-:W-:Y:S01]  /*2540*/  FFMA R97, R27, R14, R4 ;  /* 0x0000000e1b617223 */ /* 0x004fe20000000004 */
[----:B------:R-:W-:-:S04]  /*2550*/  IADD3.X R25, R91, UR11, RZ, P1, !PT ;  /* 0x0000000b5b197c10 */ /* 0x000fc80008ffe4ff */
[----:B------:R2:W-:Y:S04]  /*2560*/  @P0 STG.E desc[UR16][R92.64+0x20], R97 ;  /* 0x000020615c000986 */ /* 0x0005e8000c101910 */
[----:B------:R-:W3:Y:S01]  /*2570*/  @P4 LDG.E.LTC128B R98, desc[UR16][R24.64] ;  /* 0x0000001018624981 */ /* 0x000ee2000c1e1920 */
[C---:B------:R-:W-:Y:S01]  /*2580*/  IMAD.SHL.U32 R6, R108.reuse, 0x20, RZ ;  /* 0x000000206c067824 */ /* 0x040fe200078e00ff */
[----:B------:R-:W-:Y:S01]  /*2590*/  SHF.L.U64.HI R4, R108, 0x5, R109 ;  /* 0x000000056c047819 */ /* 0x000fe2000001026d */
[----:B------:R-:W-:Y:S01]  /*25a0*/  BSSY B1, `(.L_x_38) ;  /* 0x000000c000017945 */ /* 0x000fe20003800000 */
[----:B------:R-:W-:Y:S02]  /*25b0*/  ISETP.GT.AND P0, PT, R5, 0x9, PT ;  /* 0x000000090500780c */ /* 0x000fe40003f04270 */
[----:B------:R-:W-:-:S02]  /*25c0*/  IADD3 R26, P5, R6, R22, RZ ;  /* 0x00000016061a7210 */ /* 0x000fc40007fbe0ff */
[----:B------:R-:W-:-:S03]  /*25d0*/  ISETP.GT.AND P1, PT, R102, RZ, P0 ;  /* 0x000000ff6600720c */ /* 0x000fc60000724270 */
[----:B------:R-:W-:Y:S01]  /*25e0*/  IMAD.X R27, R4, 0x1, R23, P5 ;  /* 0x00000001041b7824 */ /* 0x000fe200028e0617 */
[----:B----4-:R-:W-:-:S04]  /*25f0*/  IADD3 R94, P5, R88, UR10, RZ ;  /* 0x0000000a585e7c10 */ /* 0x010fc8000ffbe0ff */
[----:B------:R-:W-:Y:S01]  /*2600*/  IADD3.X R95, R89, UR11, RZ, P5, !PT ;  /* 0x0000000b595f7c10 */ /* 0x000fe2000affe4ff */
[----:B---3--:R-:W-:-:S04]  /*2610*/  FMUL R21, R98, R15 ;  /* 0x0000000f62157220 */ /* 0x008fc80000400000 */
[----:B------:R-:W-:-:S05]  /*2620*/  FFMA R21, R28, R14, R21 ;  /* 0x0000000e1c157223 */ /* 0x000fca0000000015 */
[----:B------:R2:W-:Y:S01]  /*2630*/  @P4 STG.E desc[UR16][R26.64], R21 ;  /* 0x000000151a004986 */ /* 0x0005e2000c101910 */
[----:B------:R-:W-:Y:S05]  /*2640*/  @!P1 BRA `(.L_x_39) ;  /* 0x0000000000049947 */ /* 0x000fea0003800000 */
[----:B------:R3:W5:Y:S02]  /*2650*/  LDG.E.LTC128B R98, desc[UR16][R94.64] ;  /* 0x000000105e627981 */ /* 0x000764000c1e1920 */
.L_x_39:
[----:B------:R-:W-:Y:S05]  /*2660*/  BSYNC B1 ;  /* 0x0000000000017941 */ /* 0x000fea0003800000 */
.L_x_38:
[----:B------:R-:W-:Y:S01]  /*2670*/  UIADD3 UR8, UP0, UR10, 0x20, URZ ;  /* 0x000000200a087890 */ /* 0x000fe2000ff1e03f */
[----:B------:R-:W-:Y:S01]  /*2680*/  ISETP.GT.AND P2, PT, R102, 0x8, P2 ;  /* 0x000000086600780c */ /* 0x000fe20001744270 */
[----:B-----5:R-:W-:Y:S01]  /*2690*/  FMUL R104, R98, R15 ;  /* 0x0000000f62687220 */ /* 0x020fe20000400000 */
[----:B------:R-:W-:Y:S01]  /*26a0*/  IADD3 R96, P4, R6, R92, RZ ;  /* 0x0000005c06607210 */ /* 0x000fe20007f9e0ff */
[----:B------:R-:W-:Y:S02]  /*26b0*/  UIADD3.X UR9, URZ, UR11, URZ, UP0, !UPT ;  /* 0x0000000b3f097290 */ /* 0x000fe400087fe43f */
[----:B------:R-:W-:Y:S01]  /*26c0*/  IADD3 R28, P5, R90, UR8, RZ ;  /* 0x000000085a1c7c10 */ /* 0x000fe2000ffbe0ff */
[----:B------:R-:W-:Y:S01]  /*26d0*/  FFMA R103, R29, R14, R104 ;  /* 0x0000000e1d677223 */ /* 0x000fe20000000068 */
[----:B--2---:R-:W-:Y:S02]  /*26e0*/  IMAD.X R97, R4, 0x1, R93, P4 ;  /* 0x0000000104617824 */ /* 0x004fe400020e065d */
[----:B------:R-:W-:-:S03]  /*26f0*/  IADD3.X R29, R91, UR9, RZ, P5, !PT ;  /* 0x000000095b1d7c10 */ /* 0x000fc6000affe4ff */
[----:B------:R2:W-:Y:S04]  /*2700*/  @P1 STG.E desc[UR16][R96.64], R103 ;  /* 0x0000006760001986 */ /* 0x0005e8000c101910 */
[----:B------:R-:W4:Y:S01]  /*2710*/  @P2 LDG.E.LTC128B R98, desc[UR16][R28.64] ;  /* 0x000000101c622981 */ /* 0x000f22000c1e1920 */
[----:B------:R-:W-:Y:S01]  /*2720*/  IADD3 R21, P1, R6, 0x20, RZ ;  /* 0x0000002006157810 */ /* 0x000fe20007f3e0ff */
[----:B------:R-:W-:Y:S01]  /*2730*/  BSSY B1, `(.L_x_40) ;  /* 0x000000c000017945 */ /* 0x000fe20003800000 */
[----:B------:R-:W-:Y:S02]  /*2740*/  ISETP.GT.AND P4, PT, R102, 0x8, P0 ;  /* 0x000000086600780c */ /* 0x000fe40000784270 */
[----:B------:R-:W-:Y:S01]  /*2750*/  IADD3 R90, P5, R21, R22, RZ ;  /* 0x00000016155a7210 */ /* 0x000fe20007fbe0ff */
[----:B0-----:R-:W-:Y:S01]  /*2760*/  IMAD.X R22, RZ, RZ, R4, P1 ;  /* 0x000000ffff167224 */ /* 0x001fe200008e0604 */
[----:B-1----:R-:W-:-:S03]  /*2770*/  IADD3 R88, P0, R88, UR8, RZ ;  /* 0x0000000858587c10 */ /* 0x002fc6000ff1e0ff */
[----:B------:R-:W-:Y:S01]  /*2780*/  IMAD.X R91, R22, 0x1, R23, P5 ;  /* 0x00000001165b7824 */ /* 0x000fe200028e0617 */
[----:B------:R-:W-:Y:S01]  /*2790*/  IADD3.X R89, R89, UR9, RZ, P0, !PT ;  /* 0x0000000959597c10 */ /* 0x000fe200087fe4ff */
[----:B----4-:R-:W-:-:S04]  /*27a0*/  FMUL R99, R98, R15 ;  /* 0x0000000f62637220 */ /* 0x010fc80000400000 */
[----:B------:R-:W-:-:S05]  /*27b0*/  FFMA R99, R30, R14, R99 ;  /* 0x0000000e1e637223 */ /* 0x000fca0000000063 */
[----:B------:R2:W-:Y:S01]  /*27c0*/  @P2 STG.E desc[UR16][R90.64], R99 ;  /* 0x000000635a002986 */ /* 0x0005e2000c101910 */
[----:B------:R-:W-:Y:S05]  /*27d0*/  @!P4 BRA `(.L_x_41) ;  /* 0x000000000004c947 */ /* 0x000fea0003800000 */
[----:B------:R0:W5:Y:S02]  /*27e0*/  LDG.E.LTC128B R98, desc[UR16][R88.64] ;  /* 0x0000001058627981 */ /* 0x000164000c1e1920 */
.L_x_41:
[----:B------:R-:W-:Y:S05]  /*27f0*/  BSYNC B1 ;  /* 0x0000000000017941 */ /* 0x000fea0003800000 */
.L_x_40:
[----:B------:R-:W-:Y:S01]  /*2800*/  IADD3 R28, P2, R21, R92, RZ ;  /* 0x0000005c151c7210 */ /* 0x000fe20007f5e0ff */
[----:B-----5:R-:W-:Y:S01]  /*2810*/  FMUL R30, R98, R15 ;  /* 0x0000000f621e7220 */ /* 0x020fe20000400000 */
[C---:B------:R-:W-:Y:S01]  /*2820*/  ISETP.GT.AND P1, PT, R5.reuse, 0x10, PT ;  /* 0x000000100500780c */ /* 0x040fe20003f24270 */
[----:B------:R-:W-:Y:S01]  /*2830*/  BSSY B1, `(.L_x_42) ;  /* 0x000000b000017945 */ /* 0x000fe20003800000 */
[----:B------:R-:W-:Y:S01]  /*2840*/  ISETP.GT.AND P0, PT, R5, 0x11, PT ;  /* 0x000000110500780c */ /* 0x000fe20003f04270 */
[----:B------:R-:W-:Y:S01]  /*2850*/  FFMA R23, R31, R14, R30 ;  /* 0x0000000e1f177223 */ /* 0x000fe2000000001e */
[----:B------:R-:W-:Y:S01]  /*2860*/  IMAD.X R29, R22, 0x1, R93, P2 ;  /* 0x00000001161d7824 */ /* 0x000fe200010e065d */
[----:B------:R-:W-:Y:S02]  /*2870*/  ISETP.GT.AND P5, PT, R102, RZ, P1 ;  /* 0x000000ff6600720c */ /* 0x000fe40000fa4270 */
[----:B------:R-:W-:Y:S02]  /*2880*/  IADD3 R30, P2, R24, UR10, RZ ;  /* 0x0000000a181e7c10 */ /* 0x000fe4000ff5e0ff */
[----:B------:R1:W-:Y:S01]  /*2890*/  @P4 STG.E desc[UR16][R28.64], R23 ;  /* 0x000000171c004986 */ /* 0x0003e2000c101910 */
[----:B0-----:R-:W-:-:S02]  /*28a0*/  IADD3 R88, P6, R26, R6, RZ ;  /* 0x000000061a587210 */ /* 0x001fc40007fde0ff */
[----:B------:R-:W-:-:S06]  /*28b0*/  IADD3.X R31, R25, UR11, RZ, P2, !PT ;  /* 0x0000000b191f7c10 */ /* 0x000fcc00097fe4ff */
[----:B------:R-:W-:Y:S05]  /*28c0*/  @!P5 BRA `(.L_x_43) ;  /* 0x000000000004d947 */ /* 0x000fea0003800000 */
[----:B------:R0:W5:Y:S02]  /*28d0*/  LDG.E.LTC128B R98, desc[UR16][R30.64] ;  /* 0x000000101e627981 */ /* 0x000164000c1e1920 */
.L_x_43:
[----:B------:R-:W-:Y:S05]  /*28e0*/  BSYNC B1 ;  /* 0x0000000000017941 */ /* 0x000fea0003800000 */
.L_x_42:
[----:B-1---5:R-:W-:Y:S01]  /*28f0*/  FMUL R23, R98, R15 ;  /* 0x0000000f62177220 */ /* 0x022fe20000400000 */
[----:B------:R-:W-:Y:S01]  /*2900*/  IMAD.X R89, R27, 0x1, R4, P6 ;  /* 0x000000011b597824 */ /* 0x000fe200030e0604 */
[----:B------:R-:W-:Y:S01]  /*2910*/  ISETP.GT.AND P2, PT, R102, RZ, P0 ;  /* 0x000000ff6600720c */ /* 0x000fe20000744270 */
[----:B------:R-:W-:Y:S01]  /*2920*/  BSSY B1, `(.L_x_44) ;  /* 0x0000008000017945 */ /* 0x000fe20003800000 */
[----:B------:R-:W-:Y:S01]  /*2930*/  FFMA R23, R32, R14, R23 ;  /* 0x0000000e20177223 */ /* 0x000fe20000000017 */
[----:B------:R-:W-:Y:S02]  /*2940*/  IADD3 R28, P6, R94, UR10, RZ ;  /* 0x0000000a5e1c7c10 */ /* 0x000fe4000ffde0ff */
[----:B--2---:R-:W-:Y:S02]  /*2950*/  IADD3 R90, P4, R96, R6, RZ ;  /* 0x00000006605a7210 */ /* 0x004fe40007f9e0ff */
[----:B------:R1:W-:Y:S01]  /*2960*/  @P5 STG.E desc[UR16][R88.64], R23 ;  /* 0x0000001758005986 */ /* 0x0003e2000c101910 */
[----:B------:R-:W-:-:S05]  /*2970*/  IADD3.X R29, R95, UR11, RZ, P6, !PT ;  /* 0x0000000b5f1d7c10 */ /* 0x000fca000b7fe4ff */
[----:B------:R-:W-:Y:S05]  /*2980*/  @!P2 BRA `(.L_x_45) ;  /* 0x000000000004a947 */ /* 0x000fea0003800000 */
[----:B------:R2:W5:Y:S02]  /*2990*/  LDG.E.LTC128B R98, desc[UR16][R28.64] ;  /* 0x000000101c627981 */ /* 0x000564000c1e1920 */
.L_x_45:
[----:B------:R-:W-:Y:S05]  /*29a0*/  BSYNC B1 ;  /* 0x0000000000017941 */ /* 0x000fea0003800000 */
.L_x_44:
[----:B-----5:R-:W-:Y:S01]  /*29b0*/  FMUL R32, R98, R15 ;  /* 0x0000000f62207220 */ /* 0x020fe20000400000 */
[----:B------:R-:W-:Y:S01]  /*29c0*/  IMAD.X R91, R97, 0x1, R4, P4 ;  /* 0x00000001615b7824 */ /* 0x000fe200020e0604 */
[----:B------:R-:W-:Y:S01]  /*29d0*/  ISETP.GT.AND P1, PT, R102, 0x8, P1 ;  /* 0x000000086600780c */ /* 0x000fe20000f24270 */
[----:B------:R-:W-:Y:S01]  /*29e0*/  BSSY B1, `(.L_x_46) ;  /* 0x0000008000017945 */ /* 0x000fe20003800000 */
[----:B------:R-:W-:Y:S01]  /*29f0*/  FFMA R33, R33, R14, R32 ;  /* 0x0000000e21217223 */ /* 0x000fe20000000020 */
[----:B------:R-:W-:Y:S02]  /*2a00*/  IADD3 R24, P4, R24, UR8, RZ ;  /* 0x0000000818187c10 */ /* 0x000fe4000ff9e0ff */
[----:B------:R-:W-:Y:S02]  /*2a10*/  IADD3 R32, P5, R21, R26, RZ ;  /* 0x0000001a15207210 */ /* 0x000fe40007fbe0ff */
[----:B------:R4:W-:Y:S01]  /*2a20*/  @P2 STG.E desc[UR16][R90.64], R33 ;  /* 0x000000215a002986 */ /* 0x0009e2000c101910 */
[----:B------:R-:W-:-:S05]  /*2a30*/  IADD3.X R25, R25, UR9, RZ, P4, !PT ;  /* 0x0000000919197c10 */ /* 0x000fca000a7fe4ff */
[----:B------:R-:W-:Y:S05]  /*2a40*/  @!P1 BRA `(.L_x_47) ;  /* 0x0000000000049947 */ /* 0x000fea0003800000 */
[----:B------:R0:W5:Y:S02]  /*2a50*/  LDG.E.LTC128B R98, desc[UR16][R24.64] ;  /* 0x0000001018627981 */ /* 0x000164000c1e1920 */
.L_x_47:
[----:B------:R-:W-:Y:S05]  /*2a60*/  BSYNC B1 ;  /* 0x0000000000017941 */ /* 0x000fea0003800000 */
.L_x_46:
[----:B-1---5:R-:W-:Y:S01]  /*2a70*/  FMUL R23, R98, R15 ;  /* 0x0000000f62177220 */ /* 0x022fe20000400000 */
[----:B----4-:R-:W-:Y:S01]  /*2a80*/  IMAD.X R33, R22, 0x1, R27, P5 ;  /* 0x0000000116217824 */ /* 0x010fe200028e061b */
[----:B------:R-:W-:Y:S01]  /*2a90*/  ISETP.GT.AND P2, PT, R102, 0x8, P0 ;  /* 0x000000086600780c */ /* 0x000fe20000744270 */
[----:B------:R-:W-:Y:S01]  /*2aa0*/  BSSY B1, `(.L_x_48) ;  /* 0x0000007000017945 */ /* 0x000fe20003800000 */
[----:B------:R-:W-:Y:S01]  /*2ab0*/  FFMA R23, R34, R14, R23 ;  /* 0x0000000e22177223 */ /* 0x000fe20000000017 */
[----:B0-----:R-:W-:-:S04]  /*2ac0*/  IADD3 R24, P0, R94, UR8, RZ ;  /* 0x000000085e187c10 */ /* 0x001fc8000ff1e0ff */
[----:B------:R0:W-:Y:S01]  /*2ad0*/  @P1 STG.E desc[UR16][R32.64], R23 ;  /* 0x0000001720001986 */ /* 0x0001e2000c101910 */
[----:B------:R-:W-:-:S05]  /*2ae0*/  IADD3.X R25, R95, UR9, RZ, P0, !PT ;  /* 0x000000095f197c10 */ /* 0x000fca00087fe4ff */
[----:B------:R-:W-:Y:S05]  /*2af0*/  @!P2 BRA `(.L_x_49) ;  /* 0x000000000004a947 */ /* 0x000fea0003800000 */
[----:B------:R1:W5:Y:S02]  /*2b00*/  LDG.E.LTC128B R98, desc[UR16][R24.64] ;  /* 0x0000001018627981 */ /* 0x000364000c1e1920 */
.L_x_49:
[----:B------:R-:W-:Y:S05]  /*2b10*/  BSYNC B1 ;  /* 0x0000000000017941 */ /* 0x000fea0003800000 */
.L_x_48:
[----:B-1----:R-:W-:Y:S01]  /*2b20*/  IADD3 R24, P5, R21, R96, RZ ;  /* 0x0000006015187210 */ /* 0x002fe20007fbe0ff */
        /* <DEDUP_REMOVED lines=13> */
.L_x_51:
[----:B------:R-:W-:Y:S05]  /*2c00*/  BSYNC B1 ;  /* 0x0000000000017941 */ /* 0x000fea0003800000 */
.L_x_50:
[----:B-----5:R-:W-:Y:S01]  /*2c10*/  FMUL R23, R98, R15 ;  /* 0x0000000f62177220 */ /* 0x020fe20000400000 */
[----:B------:R-:W-:Y:S01]  /*2c20*/  IMAD.X R33, R89, 0x1, R4, P5 ;  /* 0x0000000159217824 */ /* 0x000fe200028e0604 */
[----:B------:R-:W-:Y:S01]  /*2c30*/  ISETP.GT.AND P2, PT, R102, RZ, P0 ;  /* 0x000000ff6600720c */ /* 0x000fe20000744270 */
[----:B------:R-:W-:Y:S01]  /*2c40*/  BSSY B1, `(.L_x_52) ;  /* 0x0000008000017945 */ /* 0x000fe20003800000 */
[----:B------:R-:W-:Y:S01]  /*2c50*/  FFMA R23, R36, R14, R23 ;  /* 0x0000000e24177223 */ /* 0x000fe20000000017 */
[----:B-1----:R-:W-:Y:S02]  /*2c60*/  IADD3 R24, P6, R28, UR10, RZ ;  /* 0x0000000a1c187c10 */ /* 0x002fe4000ffde0ff */
[----:B------:R-:W-:Y:S02]  /*2c70*/  IADD3 R34, P5, R90, R6, RZ ;  /* 0x000000065a227210 */ /* 0x000fe40007fbe0ff */
[----:B------:R1:W-:Y:S01]  /*2c80*/  @P4 STG.E desc[UR16][R32.64], R23 ;  /* 0x0000001720004986 */ /* 0x0003e2000c101910 */
[----:B------:R-:W-:-:S05]  /*2c90*/  IADD3.X R25, R29, UR11, RZ, P6, !PT ;  /* 0x0000000b1d197c10 */ /* 0x000fca000b7fe4ff */
[----:B------:R-:W-:Y:S05]  /*2ca0*/  @!P2 BRA `(.L_x_53) ;  /* 0x000000000004a947 */ /* 0x000fea0003800000 */
[----:B------:R4:W5:Y:S02]  /*2cb0*/  LDG.E.LTC128B R98, desc[UR16][R24.64] ;  /* 0x0000001018627981 */ /* 0x000964000c1e1920 */
.L_x_53:
[----:B------:R-:W-:Y:S05]  /*2cc0*/  BSYNC B1 ;  /* 0x0000000000017941 */ /* 0x000fea0003800000 */
.L_x_52:
        /* <DEDUP_REMOVED lines=11> */
.L_x_55:
[----:B------:R-:W-:Y:S05]  /*2d80*/  BSYNC B1 ;  /* 0x0000000000017941 */ /* 0x000fea0003800000 */
.L_x_54:
[----:B-1---5:R-:W-:Y:S01]  /*2d90*/  FMUL R23, R98, R15 ;  /* 0x0000000f62177220 */ /* 0x022fe20000400000 */
[----:B0-----:R-:W-:Y:S01]  /*2da0*/  IMAD.X R37, R89, 0x1, R22, P5 ;  /* 0x0000000159257824 */ /* 0x001fe200028e0616 */
[----:B------:R-:W-:Y:S01]  /*2db0*/  ISETP.GT.AND P2, PT, R102, 0x8, P0 ;  /* 0x000000086600780c */ /* 0x000fe20000744270 */
[----:B------:R-:W-:Y:S01]  /*2dc0*/  BSSY B1, `(.L_x_56) ;  /* 0x0000007000017945 */ /* 0x000fe20003800000 */
[----:B------:R-:W-:Y:S01]  /*2dd0*/  FFMA R23, R38, R14, R23 ;  /* 0x0000000e26177223 */ /* 0x000fe20000000017 */
[----:B--2---:R-:W-:-:S04]  /*2de0*/  IADD3 R28, P0, R28, UR8, RZ ;  /* 0x000000081c1c7c10 */ /* 0x004fc8000ff1e0ff */
[----:B------:R0:W-:Y:S01]  /*2df0*/  @P1 STG.E desc[UR16][R36.64], R23 ;  /* 0x0000001724001986 */ /* 0x0001e2000c101910 */
[----:B------:R-:W-:-:S05]  /*2e00*/  IADD3.X R29, R29, UR9, RZ, P0, !PT ;  /* 0x000000091d1d7c10 */ /* 0x000fca00087fe4ff */
[----:B------:R-:W-:Y:S05]  /*2e10*/  @!P2 BRA `(.L_x_57) ;  /* 0x000000000004a947 */ /* 0x000fea0003800000 */
[----:B------:R1:W5:Y:S02]  /*2e20*/  LDG.E.LTC128B R98, desc[UR16][R28.64] ;  /* 0x000000101c627981 */ /* 0x000364000c1e1920 */
.L_x_57:
[----:B------:R-:W-:Y:S05]  /*2e30*/  BSYNC B1 ;  /* 0x0000000000017941 */ /* 0x000fea0003800000 */
.L_x_56:
        /* <DEDUP_REMOVED lines=14> */
.L_x_59:
[----:B------:R-:W-:Y:S05]  /*2f20*/  BSYNC B1 ;  /* 0x0000000000017941 */ /* 0x000fea0003800000 */
.L_x_58:
        /* <DEDUP_REMOVED lines=11> */
.L_x_61:
[----:B------:R-:W-:Y:S05]  /*2fe0*/  BSYNC B1 ;  /* 0x0000000000017941 */ /* 0x000fea0003800000 */
.L_x_60:
        /* <DEDUP_REMOVED lines=11> */
.L_x_63:
[----:B------:R-:W-:Y:S05]  /*30a0*/  BSYNC B1 ;  /* 0x0000000000017941 */ /* 0x000fea0003800000 */
.L_x_62:
[----:B-1---5:R-:W-:Y:S01]  /*30b0*/  FMUL R23, R98, R15 ;  /* 0x0000000f62177220 */ /* 0x022fe20000400000 */
[----:B0-----:R-:W-:Y:S01]  /*30c0*/  IMAD.X R41, R33, 0x1, R22, P5 ;  /* 0x0000000121297824 */ /* 0x001fe200028e0616 */
[----:B------:R-:W-:Y:S01]  /*30d0*/  ISETP.GT.AND P2, PT, R102, 0x8, P0 ;  /* 0x000000086600780c */ /* 0x000fe20000744270 */
[----:B------:R-:W-:Y:S01]  /*30e0*/  BSSY B1, `(.L_x_64) ;  /* 0x0000007000017945 */ /* 0x000fe20003800000 */
[----:B------:R-:W-:Y:S01]  /*30f0*/  FFMA R23, R42, R14, R23 ;  /* 0x0000000e2a177223 */ /* 0x000fe20000000017 */
[----:B----4-:R-:W-:-:S04]  /*3100*/  IADD3 R24, P0, R24, UR8, RZ ;  /* 0x0000000818187c10 */ /* 0x010fc8000ff1e0ff */
[----:B------:R0:W-:Y:S01]  /*3110*/  @P1 STG.E desc[UR16][R40.64], R23 ;  /* 0x0000001728001986 */ /* 0x0001e2000c101910 */
[----:B------:R-:W-:-:S05]  /*3120*/  IADD3.X R25, R25, UR9, RZ, P0, !PT ;  /* 0x0000000919197c10 */ /* 0x000fca00087fe4ff */
[----:B------:R-:W-:Y:S05]  /*3130*/  @!P2 BRA `(.L_x_65) ;  /* 0x000000000004a947 */ /* 0x000fea0003800000 */
[----:B------:R1:W5:Y:S02]  /*3140*/  LDG.E.LTC128B R98, desc[UR16][R24.64] ;  /* 0x0000001018627981 */ /* 0x000364000c1e1920 */
.L_x_65:
[----:B------:R-:W-:Y:S05]  /*3150*/  BSYNC B1 ;  /* 0x0000000000017941 */ /* 0x000fea0003800000 */
.L_x_64:
        /* <DEDUP_REMOVED lines=10> */
[----:B------:R-:W-:-:S02]  /*3200*/  IADD3 R32, P5, R36, R6, RZ ;  /* 0x0000000624207210 */ /* 0x000fc40007fbe0ff */
[----:B------:R-:W-:-:S06]  /*3210*/  IADD3.X R27, R31, UR11, RZ, P6, !PT ;  /* 0x0000000b1f1b7c10 */ /* 0x000fcc000b7fe4ff */
[----:B------:R-:W-:Y:S05]  /*3220*/  @!P4 BRA `(.L_x_67) ;  /* 0x000000000004c947 */ /* 0x000fea0003800000 */
[----:B------:R4:W5:Y:S02]  /*3230*/  LDG.E.LTC128B R98, desc[UR16][R26.64] ;  /* 0x000000101a627981 */ /* 0x000964000c1e1920 */
.L_x_67:
[----:B------:R-:W-:Y:S05]  /*3240*/  BSYNC B1 ;  /* 0x0000000000017941 */ /* 0x000fea0003800000 */
.L_x_66:
[----:B0----5:R-:W-:Y:S01]  /*3250*/  FMUL R23, R98, R15 ;  /* 0x0000000f62177220 */ /* 0x021fe20000400000 */
        /* <DEDUP_REMOVED lines=10> */
.L_x_69:
[----:B------:R-:W-:Y:S05]  /*3300*/  BSYNC B1 ;  /* 0x0000000000017941 */ /* 0x000fea0003800000 */
.L_x_68:
        /* <DEDUP_REMOVED lines=11> */
.L_x_71:
[----:B------:R-:W-:Y:S05]  /*33c0*/  BSYNC B1 ;  /* 0x0000000000017941 */ /* 0x000fea0003800000 */
.L_x_70:
[----:B0----5:R-:W-:Y:S01]  /*33d0*/  FMUL R23, R98, R15 ;  /* 0x0000000f62177220 */ /* 0x021fe20000400000 */
[----:B------:R-:W-:Y:S01]  /*33e0*/  IMAD.X R41, R37, 0x1, R22, P5 ;  /* 0x0000000125297824 */ /* 0x000fe200028e0616 */
        /* <DEDUP_REMOVED lines=8> */
.L_x_73:
[----:B------:R-:W-:Y:S05]  /*3470*/  BSYNC B1 ;  /* 0x0000000000017941 */ /* 0x000fea0003800000 */
.L_x_72:
[----:B--2---:R-:W-:Y:S01]  /*3480*/  IADD3 R28, P5, R38, R21, RZ ;  /* 0x00000015261c7210 */ /* 0x004fe20007fbe0ff */
        /* <DEDUP_REMOVED lines=13> */
.L_x_75:
[----:B------:R-:W-:Y:S05]  /*3560*/  BSYNC B1 ;  /* 0x0000000000017941 */ /* 0x000fea0003800000 */
.L_x_74:
[----:B0----5:R-:W-:Y:S01]  /*3570*/  FMUL R23, R98, R15 ;  /* 0x0000000f62177220 */ /* 0x021fe20000400000 */
[----:B------:R-:W-:Y:S01]  /*3580*/  IMAD.X R37, R33, 0x1, R4, P5 ;  /* 0x0000000121257824 */ /* 0x000fe200028e0604 */
[----:B------:R-:W-:Y:S01]  /*3590*/  ISETP.GT.AND P2, PT, R102, RZ, P0 ;  /* 0x000000ff6600720c */ /* 0x000fe20000744270 */
[----:B------:R-:W-:Y:S01]  /*35a0*/  BSSY B1, `(.L_x_76) ;  /* 0x0000008000017945 */ /* 0x000fe20003800000 */
[----:B------:R-:W-:Y:S01]  /*35b0*/  FFMA R23, R48, R14, R23 ;  /* 0x0000000e30177223 */ /* 0x000fe20000000017 */
[----:B--2---:R-:W-:Y:S02]  /*35c0*/  IADD3 R28, P6, R24, UR10, RZ ;  /* 0x0000000a181c7c10 */ /* 0x004fe4000ffde0ff */
[----:B------:R-:W-:Y:S02]  /*35d0*/  IADD3 R38, P5, R34, R6, RZ ;  /* 0x0000000622267210 */ /* 0x000fe40007fbe0ff */
[----:B------:R0:W-:Y:S01]  /*35e0*/  @P4 STG.E desc[UR16][R36.64], R23 ;  /* 0x0000001724004986 */ /* 0x0001e2000c101910 */
[----:B------:R-:W-:-:S05]  /*35f0*/  IADD3.X R29, R25, UR11, RZ, P6, !PT ;  /* 0x0000000b191d7c10 */ /* 0x000fca000b7fe4ff */
[----:B------:R-:W-:Y:S05]  /*3600*/  @!P2 BRA `(.L_x_77) ;  /* 0x000000000004a947 */ /* 0x000fea0003800000 */
[----:B------:R2:W5:Y:S02]  /*3610*/  LDG.E.LTC128B R98, desc[UR16][R28.64] ;  /* 0x000000101c627981 */ /* 0x000564000c1e1920 */
.L_x_77:
[----:B------:R-:W-:Y:S05]  /*3620*/  BSYNC B1 ;  /* 0x0000000000017941 */ /* 0x000fea0003800000 */
.L_x_76:
[----:B-----5:R-:W-:Y:S01]  /*3630*/  FMUL R40, R98, R15 ;  /* 0x0000000f62287220 */ /* 0x020fe20000400000 */
[----:B------:R-:W-:Y:S01]  /*3640*/  IMAD.X R39, R35, 0x1, R4, P5 ;  /* 0x0000000123277824 */ /* 0x000fe200028e0604 */
[----:B------:R-:W-:Y:S01]  /*3650*/  ISETP.GT.AND P1, PT, R102, 0x8, P1 ;  /* 0x000000086600780c */ /* 0x000fe20000f24270 */
[----:B------:R-:W-:Y:S01]  /*3660*/  BSSY B1, `(.L_x_78) ;  /* 0x0000008000017945 */ /* 0x000fe20003800000 */
[----:B------:R-:W-:Y:S01]  /*3670*/  FFMA R49, R49, R14, R40 ;  /* 0x0000000e31317223 */ /* 0x000fe20000000028 */
[----:B----4-:R-:W-:Y:S02]  /*3680*/  IADD3 R26, P4, R26, UR8, RZ ;  /* 0x000000081a1a7c10 */ /* 0x010fe4000ff9e0ff */
[----:B------:R-:W-:Y:S02]  /*3690*/  IADD3 R40, P5, R32, R21, RZ ;  /* 0x0000001520287210 */ /* 0x000fe40007fbe0ff */
[----:B------:R4:W-:Y:S01]  /*36a0*/  @P2 STG.E desc[UR16][R38.64], R49 ;  /* 0x0000003126002986 */ /* 0x0009e2000c101910 */
[----:B------:R-:W-:-:S05]  /*36b0*/  IADD3.X R27, R27, UR9, RZ, P4, !PT ;  /* 0x000000091b1b7c10 */ /* 0x000fca000a7fe4ff */
[----:B------:R-:W-:Y:S05]  /*36c0*/  @!P1 BRA `(.L_x_79) ;  /* 0x0000000000049947 */ /* 0x000fea0003800000 */
[----:B------:R0:W5:Y:S02]  /*36d0*/  LDG.E.LTC128B R98, desc[UR16][R26.64] ;  /* 0x000000101a627981 */ /* 0x000164000c1e1920 */
.L_x_79:
[----:B------:R-:W-:Y:S05]  /*36e0*/  BSYNC B1 ;  /* 0x0000000000017941 */ /* 0x000fea0003800000 */
.L_x_78:
[----:B0----5:R-:W-:Y:S01]  /*36f0*/  FMUL R23, R98, R15 ;  /* 0x0000000f62177220 */ /* 0x021fe20000400000 */
[----:B------:R-:W-:Y:S01]  /*3700*/  IMAD.X R41, R33, 0x1, R22, P5 ;  /* 0x0000000121297824 */ /* 0x000fe200028e0616 */
[----:B------:R-:W-:Y:S01]  /*3710*/  ISETP.GT.AND P2, PT, R102, 0x8, P0 ;  /* 0x000000086600780c */ /* 0x000fe20000744270 */
[----:B------:R-:W-:Y:S01]  /*3720*/  BSSY B1, `(.L_x_80) ;  /* 0x0000007000017945 */ /* 0x000fe20003800000 */
[----:B------:R-:W-:Y:S01]  /*3730*/  FFMA R23, R50, R14, R23 ;  /* 0x0000000e32177223 */ /* 0x000fe20000000017 */
[----:B-1----:R-:W-:-:S04]  /*3740*/  IADD3 R24, P0, R24, UR8, RZ ;  /* 0x0000000818187c10 */ /* 0x002fc8000ff1e0ff */
[----:B------:R0:W-:Y:S01]  /*3750*/  @P1 STG.E desc[UR16][R40.64], R23 ;  /* 0x0000001728001986 */ /* 0x0001e2000c101910 */
[----:B------:R-:W-:-:S05]  /*3760*/  IADD3.X R25, R25, UR9, RZ, P0, !PT ;  /* 0x0000000919197c10 */ /* 0x000fca00087fe4ff */
[----:B------:R-:W-:Y:S05]  /*3770*/  @!P2 BRA `(.L_x_81) ;  /* 0x000000000004a947 */ /* 0x000fea0003800000 */
[----:B------:R1:W5:Y:S02]  /*3780*/  LDG.E.LTC128B R98, desc[UR16][R24.64] ;  /* 0x0000001018627981 */ /* 0x000364000c1e1920 */
.L_x_81:
[----:B------:R-:W-:Y:S05]  /*3790*/  BSYNC B1 ;  /* 0x0000000000017941 */ /* 0x000fea0003800000 */
.L_x_80:
        /* <DEDUP_REMOVED lines=14> */
.L_x_83:
[----:B------:R-:W-:Y:S05]  /*3880*/  BSYNC B1 ;  /* 0x0000000000017941 */ /* 0x000fea0003800000 */
.L_x_82:
        /* <DEDUP_REMOVED lines=11> */
.L_x_85:
[----:B------:R-:W-:Y:S05]  /*3940*/  BSYNC B1 ;  /* 0x0000000000017941 */ /* 0x000fea0003800000 */
.L_x_84:
        /* <DEDUP_REMOVED lines=11> */
.L_x_87:
[----:B------:R-:W-:Y:S05]  /*3a00*/  BSYNC B1 ;  /* 0x0000000000017941 */ /* 0x000fea0003800000 */
.L_x_86:
        /* <DEDUP_REMOVED lines=10> */
.L_x_89:
[----:B------:R-:W-:Y:S05]  /*3ab0*/  BSYNC B1 ;  /* 0x0000000000017941 */ /* 0x000fea0003800000 */
.L_x_88:
        /* <DEDUP_REMOVED lines=14> */
.L_x_91:
[----:B------:R-:W-:Y:S05]  /*3ba0*/  BSYNC B1 ;  /* 0x0000000000017941 */ /* 0x000fea0003800000 */
.L_x_90:
[----:B0----5:R-:W-:Y:S01]  /*3bb0*/  FMUL R23, R98, R15 ;  /* 0x0000000f62177220 */ /* 0x021fe20000400000 */
[----:B------:R-:W-:Y:S01]  /*3bc0*/  IMAD.X R37, R33, 0x1, R4, P5 ;  /* 0x0000000121257824 */ /* 0x000fe200028e0604 */
[----:B------:R-:W-:Y:S01]  /*3bd0*/  ISETP.GT.AND P2, PT, R102, RZ, P0 ;  /* 0x000000ff6600720c */ /* 0x000fe20000744270 */
[----:B------:R-:W-:Y:S01]  /*3be0*/  BSSY B1, `(.L_x_92) ;  /* 0x0000008000017945 */ /* 0x000fe20003800000 */
[----:B------:R-:W-:Y:S01]  /*3bf0*/  FFMA R23, R56, R14, R23 ;  /* 0x0000000e38177223 */ /* 0x000fe20000000017 */
[----:B--2---:R-:W-:Y:S02]  /*3c00*/  IADD3 R28, P6, R24, UR10, RZ ;  /* 0x0000000a181c7c10 */ /* 0x004fe4000ffde0ff */
[----:B----4-:R-:W-:Y:S02]  /*3c10*/  IADD3 R38, P5, R34, R6, RZ ;  /* 0x0000000622267210 */ /* 0x010fe40007fbe0ff */
[----:B------:R0:W-:Y:S01]  /*3c20*/  @P4 STG.E desc[UR16][R36.64], R23 ;  /* 0x0000001724004986 */ /* 0x0001e2000c101910 */
[----:B------:R-:W-:-:S05]  /*3c30*/  IADD3.X R29, R25, UR11, RZ, P6, !PT ;  /* 0x0000000b191d7c10 */ /* 0x000fca000b7fe4ff */
[----:B------:R-:W-:Y:S05]  /*3c40*/  @!P2 BRA `(.L_x_93) ;  /* 0x000000000004a947 */ /* 0x000fea0003800000 */
[----:B------:R2:W5:Y:S02]  /*3c50*/  LDG.E.LTC128B R98, desc[UR16][R28.64] ;  /* 0x000000101c627981 */ /* 0x000564000c1e1920 */
.L_x_93:
[----:B------:R-:W-:Y:S05]  /*3c60*/  BSYNC B1 ;  /* 0x0000000000017941 */ /* 0x000fea0003800000 */
.L_x_92:
        /* <DEDUP_REMOVED lines=11> */
.L_x_95:
[----:B------:R-:W-:Y:S05]  /*3d20*/  BSYNC B1 ;  /* 0x0000000000017941 */ /* 0x000fea0003800000 */
.L_x_94:
        /* <DEDUP_REMOVED lines=10> */
.L_x_97:
[----:B------:R-:W-:Y:S05]  /*3dd0*/  BSYNC B1 ;  /* 0x0000000000017941 */ /* 0x000fea0003800000 */
.L_x_96:
        /* <DEDUP_REMOVED lines=14> */
.L_x_99:
[----:B------:R-:W-:Y:S05]  /*3ec0*/  BSYNC B1 ;  /* 0x0000000000017941 */ /* 0x000fea0003800000 */
.L_x_98:
        /* <DEDUP_REMOVED lines=11> */
.L_x_101:
[----:B------:R-:W-:Y:S05]  /*3f80*/  BSYNC B1 ;  /* 0x0000000000017941 */ /* 0x000fea0003800000 */
.L_x_100:
        /* <DEDUP_REMOVED lines=11> */
.L_x_103:
[----:B------:R-:W-:Y:S05]  /*4040*/  BSYNC B1 ;  /* 0x0000000000017941 */ /* 0x000fea0003800000 */
.L_x_102:
        /* <DEDUP_REMOVED lines=10> */
.L_x_105:
[----:B------:R-:W-:Y:S05]  /*40f0*/  BSYNC B1 ;  /* 0x0000000000017941 */ /* 0x000fea0003800000 */
.L_x_104:
        /* <DEDUP_REMOVED lines=14> */
.L_x_107:
[----:B------:R-:W-:Y:S05]  /*41e0*/  BSYNC B1 ;  /* 0x0000000000017941 */ /* 0x000fea0003800000 */
.L_x_106:
        /* <DEDUP_REMOVED lines=11> */
.L_x_109:
[----:B------:R-:W-:Y:S05]  /*42a0*/  BSYNC B1 ;  /* 0x0000000000017941 */ /* 0x000fea0003800000 */
.L_x_108:
        /* <DEDUP_REMOVED lines=11> */
.L_x_111:
[----:B------:R-:W-:Y:S05]  /*4360*/  BSYNC B1 ;  /* 0x0000000000017941 */ /* 0x000fea0003800000 */
.L_x_110:
        /* <DEDUP_REMOVED lines=10> */
.L_x_113:
[----:B------:R-:W-:Y:S05]  /*4410*/  BSYNC B1 ;  /* 0x0000000000017941 */ /* 0x000fea0003800000 */
.L_x_112:
        /* <DEDUP_REMOVED lines=14> */
.L_x_115:
[----:B------:R-:W-:Y:S05]  /*4500*/  BSYNC B1 ;  /* 0x0000000000017941 */ /* 0x000fea0003800000 */
.L_x_114:
        /* <DEDUP_REMOVED lines=11> */
.L_x_117:
[----:B------:R-:W-:Y:S05]  /*45c0*/  BSYNC B1 ;  /* 0x0000000000017941 */ /* 0x000fea0003800000 */
.L_x_116:
        /* <DEDUP_REMOVED lines=11> */
.L_x_119:
[----:B------:R-:W-:Y:S05]  /*4680*/  BSYNC B1 ;  /* 0x0000000000017941 */ /* 0x000fea0003800000 */
.L_x_118:
        /* <DEDUP_REMOVED lines=10> */
.L_x_121:
[----:B------:R-:W-:Y:S05]  /*4730*/  BSYNC B1 ;  /* 0x0000000000017941 */ /* 0x000fea0003800000 */
.L_x_120:
        /* <DEDUP_REMOVED lines=14> */
.L_x_123:
[----:B------:R-:W-:Y:S05]  /*4820*/  BSYNC B1 ;  /* 0x0000000000017941 */ /* 0x000fea0003800000 */
.L_x_122:
        /* <DEDUP_REMOVED lines=11> */
.L_x_125:
[----:B------:R-:W-:Y:S05]  /*48e0*/  BSYNC B1 ;  /* 0x0000000000017941 */ /* 0x000fea0003800000 */
.L_x_124:
        /* <DEDUP_REMOVED lines=11> */
.L_x_127:
[----:B------:R-:W-:Y:S05]  /*49a0*/  BSYNC B1 ;  /* 0x0000000000017941 */ /* 0x000fea0003800000 */
.L_x_126:
        /* <DEDUP_REMOVED lines=10> */
.L_x_129:
[----:B------:R-:W-:Y:S05]  /*4a50*/  BSYNC B1 ;  /* 0x0000000000017941 */ /* 0x000fea0003800000 */
.L_x_128:
        /* <DEDUP_REMOVED lines=14> */
.L_x_131:
[----:B------:R-:W-:Y:S05]  /*4b40*/  BSYNC B1 ;  /* 0x0000000000017941 */ /* 0x000fea0003800000 */
.L_x_130:
        /* <DEDUP_REMOVED lines=11> */
.L_x_133:
[----:B------:R-:W-:Y:S05]  /*4c00*/  BSYNC B1 ;  /* 0x0000000000017941 */ /* 0x000fea0003800000 */
.L_x_132:
        /* <DEDUP_REMOVED lines=11> */
.L_x_135:
[----:B------:R-:W-:Y:S05]  /*4cc0*/  BSYNC B1 ;  /* 0x0000000000017941 */ /* 0x000fea0003800000 */
.L_x_134:
        /* <DEDUP_REMOVED lines=10> */
.L_x_137:
[----:B------:R-:W-:Y:S05]  /*4d70*/  BSYNC B1 ;  /* 0x0000000000017941 */ /* 0x000fea0003800000 */
.L_x_136:
        /* <DEDUP_REMOVED lines=14> */
.L_x_139:
[----:B------:R-:W-:Y:S05]  /*4e60*/  BSYNC B1 ;  /* 0x0000000000017941 */ /* 0x000fea0003800000 */
.L_x_138:
[----:B0----5:R-:W-:Y:S01]  /*4e70*/  FMUL R23, R98, R15 ;  /* 0x0000000f62177220 */ /* 0x021fe20000400000 */
[----:B------:R-:W-:Y:S01]  /*4e80*/  IMAD.X R37, R33, 0x1, R4, P6 ;  /* 0x0000000121257824 */ /* 0x000fe200030e0604 */
[----:B------:R-:W-:Y:S01]  /*4e90*/  ISETP.GT.AND P2, PT, R102, RZ, P1 ;  /* 0x000000ff6600720c */ /* 0x000fe20000f44270 */
[----:B------:R-:W-:Y:S01]  /*4ea0*/  BSSY B1, `(.L_x_140) ;  /* 0x0000007000017945 */ /* 0x000fe20003800000 */
[----:B------:R-:W-:Y:S01]  /*4eb0*/  FFMA R23, R80, R14, R23 ;  /* 0x0000000e50177223 */ /* 0x000fe20000000017 */
[----:B------:R-:W-:-:S04]  /*4ec0*/  IADD3 R40, P0, R24, UR10, RZ ;  /* 0x0000000a18287c10 */ /* 0x000fc8000ff1e0ff */
[----:B------:R0:W-:Y:S01]  /*4ed0*/  @P5 STG.E desc[UR16][R36.64], R23 ;  /* 0x0000001724005986 */ /* 0x0001e2000c101910 */
[----:B------:R-:W-:-:S05]  /*4ee0*/  IADD3.X R41, R25, UR11, RZ, P0, !PT ;  /* 0x0000000b19297c10 */ /* 0x000fca00087fe4ff */
[----:B------:R-:W-:Y:S05]  /*4ef0*/  @!P2 BRA `(.L_x_141) ;  /* 0x000000000004a947 */ /* 0x000fea0003800000 */
[----:B------:R0:W5:Y:S02]  /*4f00*/  LDG.E.LTC128B R98, desc[UR16][R40.64] ;  /* 0x0000001028627981 */ /* 0x000164000c1e1920 */
.L_x_141:
[----:B------:R-:W-:Y:S05]  /*4f10*/  BSYNC B1 ;  /* 0x0000000000017941 */ /* 0x000fea0003800000 */
.L_x_140:
[----:B--2---:R-:W-:Y:S01]  /*4f20*/  IADD3 R28, P5, R34, R6, RZ ;  /* 0x00000006221c7210 */ /* 0x004fe20007fbe0ff */
[----:B----45:R-:W-:Y:S01]  /*4f30*/  FMUL R38, R98, R15 ;  /* 0x0000000f62267220 */ /* 0x030fe20000400000 */
[----:B------:R-:W-:Y:S01]  /*4f40*/  ISETP.GT.AND P4, PT, R102, 0x8, P4 ;  /* 0x000000086600780c */ /* 0x000fe20002784270 */
[----:B------:R-:W-:Y:S01]  /*4f50*/  BSSY B1, `(.L_x_142) ;  /* 0x000000a000017945 */ /* 0x000fe20003800000 */
[----:B------:R-:W-:Y:S01]  /*4f60*/  IADD3 R26, P6, R26, UR8, RZ ;  /* 0x000000081a1a7c10 */ /* 0x000fe2000ffde0ff */
[----:B------:R-:W-:Y:S01]  /*4f70*/  FFMA R81, R81, R14, R38 ;  /* 0x0000000e51517223 */ /* 0x000fe20000000026 */
[----:B------:R-:W-:Y:S01]  /*4f80*/  IMAD.X R29, R35, 0x1, R4, P5 ;  /* 0x00000001231d7824 */ /* 0x000fe200028e0604 */
[----:B------:R-:W-:Y:S02]  /*4f90*/  ISETP.GT.AND P0, PT, R5, 0x78, PT ;  /* 0x000000780500780c */ /* 0x000fe40003f04270 */
[----:B------:R-:W-:Y:S02]  /*4fa0*/  IADD3 R38, P5, R32, R21, RZ ;  /* 0x0000001520267210 */ /* 0x000fe40007fbe0ff */
[----:B------:R2:W-:Y:S01]  /*4fb0*/  @P2 STG.E desc[UR16][R28.64], R81 ;  /* 0x000000511c002986 */ /* 0x0005e2000c101910 */
[----:B------:R-:W-:-:S03]  /*4fc0*/  IADD3.X R27, R27, UR9, RZ, P6, !PT ;  /* 0x000000091b1b7c10 */ /* 0x000fc6000b7fe4ff */
[----:B------:R-:W-:Y:S07]  /*4fd0*/  @!P4 BRA `(.L_x_143) ;  /* 0x000000000004c947 */ /* 0x000fee0003800000 */
[----:B------:R4:W5:Y:S02]  /*4fe0*/  LDG.E.LTC128B R98, desc[UR16][R26.64] ;  /* 0x000000101a627981 */ /* 0x000964000c1e1920 */
.L_x_143:
[----:B------:R-:W-:Y:S05]  /*4ff0*/  BSYNC B1 ;  /* 0x0000000000017941 */ /* 0x000fea0003800000 */
.L_x_142:
[----:B0----5:R-:W-:Y:S01]  /*5000*/  FMUL R23, R98, R15 ;  /* 0x0000000f62177220 */ /* 0x021fe20000400000 */
[----:B------:R-:W-:Y:S01]  /*5010*/  IMAD.X R39, R33, 0x1, R22, P5 ;  /* 0x0000000121277824 */ /* 0x000fe200028e0616 */
[----:B------:R-:W-:Y:S01]  /*5020*/  ISETP.GT.AND P1, PT, R102, 0x8, P1 ;  /* 0x000000086600780c */ /* 0x000fe20000f24270 */
[----:B------:R-:W-:Y:S01]  /*5030*/  BSSY B1, `(.L_x_144) ;  /* 0x0000008000017945 */ /* 0x000fe20003800000 */
[----:B------:R-:W-:Y:S01]  /*5040*/  FFMA R23, R82, R14, R23 ;  /* 0x0000000e52177223 */ /* 0x000fe20000000017 */
[----:B-1----:R-:W-:Y:S02]  /*5050*/  IADD3 R24, P5, R24, UR8, RZ ;  /* 0x0000000818187c10 */ /* 0x002fe4000ffbe0ff */
[----:B------:R-:W-:Y:S02]  /*5060*/  ISETP.GT.AND P2, PT, R5, 0x79, PT ;  /* 0x000000790500780c */ /* 0x000fe40003f44270 */
[----:B------:R0:W-:Y:S01]  /*5070*/  @P4 STG.E desc[UR16][R38.64], R23 ;  /* 0x0000001726004986 */ /* 0x0001e2000c101910 */
[----:B------:R-:W-:-:S05]  /*5080*/  IADD3.X R25, R25, UR9, RZ, P5, !PT ;  /* 0x0000000919197c10 */ /* 0x000fca000affe4ff */
[----:B------:R-:W-:Y:S05]  /*5090*/  @!P1 BRA `(.L_x_145) ;  /* 0x0000000000049947 */ /* 0x000fea0003800000 */
[----:B------:R1:W5:Y:S02]  /*50a0*/  LDG.E.LTC128B R98, desc[UR16][R24.64] ;  /* 0x0000001018627981 */ /* 0x000364000c1e1920 */
.L_x_145:
[----:B------:R-:W-:Y:S05]  /*50b0*/  BSYNC B1 ;  /* 0x0000000000017941 */ /* 0x000fea0003800000 */
.L_x_144:
[----:B-1----:R-:W-:Y:S01]  /*50c0*/  IADD3 R24, P6, R34, R21, RZ ;  /* 0x0000001522187210 */ /* 0x002fe20007fde0ff */
[----:B-----5:R-:W-:Y:S01]  /*50d0*/  FMUL R32, R98, R15 ;  /* 0x0000000f62207220 */ /* 0x020fe20000400000 */
[----:B------:R-:W-:Y:S01]  /*50e0*/  ISETP.GT.AND P4, PT, R102, RZ, P0 ;  /* 0x000000ff6600720c */ /* 0x000fe20000784270 */
[----:B------:R-:W-:Y:S01]  /*50f0*/  BSSY B1, `(.L_x_146) ;  /* 0x0000009000017945 */ /* 0x000fe20003800000 */
[----:B----4-:R-:W-:Y:S01]  /*5100*/  IADD3 R26, P5, R36, R6, RZ ;  /* 0x00000006241a7210 */ /* 0x010fe20007fbe0ff */
[----:B------:R-:W-:Y:S02]  /*5110*/  IMAD.X R25, R35, 0x1, R22, P6 ;  /* 0x0000000123197824 */ /* 0x000fe400030e0616 */
[----:B------:R-:W-:-:S05]  /*5120*/  FFMA R83, R83, R14, R32 ;  /* 0x0000000e53537223 */ /* 0x000fca0000000020 */
[----:B------:R1:W-:Y:S03]  /*5130*/  @P1 STG.E desc[UR16][R24.64], R83 ;  /* 0x0000005318001986 */ /* 0x0003e6000c101910 */
[----:B------:R-:W-:Y:S05]  /*5140*/  @!P4 BRA `(.L_x_147) ;  /* 0x00000000000cc947 */ /* 0x000fea0003800000 */
[----:B-1----:R-:W-:-:S04]  /*5150*/  IADD3 R24, P1, R30, UR10, RZ ;  /* 0x0000000a1e187c10 */ /* 0x002fc8000ff3e0ff */
[----:B------:R-:W-:-:S05]  /*5160*/  IADD3.X R25, R31, UR11, RZ, P1, !PT ;  /* 0x0000000b1f197c10 */ /* 0x000fca0008ffe4ff */
[----:B------:R4:W5:Y:S04]  /*5170*/  LDG.E.LTC128B R98, desc[UR16][R24.64] ;  /* 0x0000001018627981 */ /* 0x000968000c1e1920 */
.L_x_147:
[----:B------:R-:W-:Y:S05]  /*5180*/  BSYNC B1 ;  /* 0x0000000000017941 */ /* 0x000fea0003800000 */
.L_x_146:
[----:B-----5:R-:W-:Y:S01]  /*5190*/  FMUL R5, R98, R15 ;  /* 0x0000000f62057220 */ /* 0x020fe20000400000 */
[----:B------:R-:W-:Y:S01]  /*51a0*/  IMAD.X R27, R37, 0x1, R4, P5 ;  /* 0x00000001251b7824 */ /* 0x000fe200028e0604 */
[----:B------:R-:W-:Y:S01]  /*51b0*/  ISETP.GT.AND P1, PT, R102, RZ, P2 ;  /* 0x000000ff6600720c */ /* 0x000fe20001724270 */
[----:B------:R-:W-:Y:S01]  /*51c0*/  BSSY B1, `(.L_x_148) ;  /* 0x0000008000017945 */ /* 0x000fe20003800000 */
[----:B------:R-:W-:Y:S01]  /*51d0*/  FFMA R5, R84, R14, R5 ;  /* 0x0000000e54057223 */ /* 0x000fe20000000005 */
[----:B-1--4-:R-:W-:Y:S02]  /*51e0*/  IADD3 R24, P6, R40, UR10, RZ ;  /* 0x0000000a28187c10 */ /* 0x012fe4000ffde0ff */
[----:B------:R-:W-:Y:S02]  /*51f0*/  IADD3 R32, P5, R28, R6, RZ ;  /* 0x000000061c207210 */ /* 0x000fe40007fbe0ff */
[----:B------:R1:W-:Y:S01]  /*5200*/  @P4 STG.E desc[UR16][R26.64], R5 ;  /* 0x000000051a004986 */ /* 0x0003e2000c101910 */
[----:B------:R-:W-:-:S05]  /*5210*/  IADD3.X R25, R41, UR11, RZ, P6, !PT ;  /* 0x0000000b29197c10 */ /* 0x000fca000b7fe4ff */
[----:B------:R-:W-:Y:S05]  /*5220*/  @!P1 BRA `(.L_x_149) ;  /* 0x0000000000049947 */ /* 0x000fea0003800000 */
[----:B------:R4:W5:Y:S02]  /*5230*/  LDG.E.LTC128B R98, desc[UR16][R24.64] ;  /* 0x0000001018627981 */ /* 0x000964000c1e1920 */
.L_x_149:
[----:B------:R-:W-:Y:S05]  /*5240*/  BSYNC B1 ;  /* 0x0000000000017941 */ /* 0x000fea0003800000 */
.L_x_148:
[----:B-----5:R-:W-:Y:S01]  /*5250*/  FMUL R6, R98, R15 ;  /* 0x0000000f62067220 */ /* 0x020fe20000400000 */
[----:B------:R-:W-:Y:S01]  /*5260*/  IMAD.X R33, R29, 0x1, R4, P5 ;  /* 0x000000011d217824 */ /* 0x000fe200028e0604 */
[----:B------:R-:W-:Y:S01]  /*5270*/  ISETP.GT.AND P0, PT, R102, 0x8, P0 ;  /* 0x000000086600780c */ /* 0x000fe20000704270 */
[----:B------:R-:W-:Y:S01]  /*5280*/  BSSY B1, `(.L_x_150) ;  /* 0x0000008000017945 */ /* 0x000fe20003800000 */
[----:B------:R-:W-:Y:S01]  /*5290*/  FFMA R85, R85, R14, R6 ;  /* 0x0000000e55557223 */ /* 0x000fe20000000006 */
[----:B------:R-:W-:Y:S02]  /*52a0*/  IADD3 R4, P4, R30, UR8, RZ ;  /* 0x000000081e047c10 */ /* 0x000fe4000ff9e0ff */
[----:B----4-:R-:W-:Y:S02]  /*52b0*/  IADD3 R24, P5, R36, R21, RZ ;  /* 0x0000001524187210 */ /* 0x010fe40007fbe0ff */
[----:B------:R4:W-:Y:S01]  /*52c0*/  @P1 STG.E desc[UR16][R32.64], R85 ;  /* 0x0000005520001986 */ /* 0x0009e2000c101910 */
[----:B-1----:R-:W-:-:S05]  /*52d0*/  IADD3.X R5, R31, UR9, RZ, P4, !PT ;  /* 0x000000091f057c10 */ /* 0x002fca000a7fe4ff */
[----:B------:R-:W-:Y:S05]  /*52e0*/  @!P0 BRA `(.L_x_151) ;  /* 0x0000000000048947 */ /* 0x000fea0003800000 */
[----:B------:R1:W5:Y:S02]  /*52f0*/  LDG.E.LTC128B R98, desc[UR16][R4.64] ;  /* 0x0000001004627981 */ /* 0x000364000c1e1920 */
.L_x_151:
[----:B------:R-:W-:Y:S05]  /*5300*/  BSYNC B1 ;  /* 0x0000000000017941 */ /* 0x000fea0003800000 */
.L_x_150:
[----:B------:R-:W-:Y:S01]  /*5310*/  ISETP.GT.AND P2, PT, R102, 0x8, P2 ;  /* 0x000000086600780c */ /* 0x000fe20001744270 */
[----:B-1---5:R-:W-:Y:S01]  /*5320*/  FMUL R5, R98, R15 ;  /* 0x0000000f62057220 */ /* 0x022fe20000400000 */
[----:B------:R-:W-:Y:S01]  /*5330*/  IMAD.X R25, R37, 0x1, R22, P5 ;  /* 0x0000000125197824 */ /* 0x000fe200028e0616 */
[----:B------:R-:W-:Y:S02]  /*5340*/  BSSY B1, `(.L_x_152) ;  /* 0x0000007000017945 */ /* 0x000fe40003800000 */
[----:B0-----:R-:W-:-:S05]  /*5350*/  FFMA R23, R86, R14, R5 ;  /* 0x0000000e56177223 */ /* 0x001fca0000000005 */
[----:B------:R0:W-:Y:S01]  /*5360*/  @P0 STG.E desc[UR16][R24.64], R23 ;  /* 0x0000001718000986 */ /* 0x0001e2000c101910 */
[----:B------:R-:W-:-:S04]  /*5370*/  IADD3 R4, P0, R40, UR8, RZ ;  /* 0x0000000828047c10 */ /* 0x000fc8000ff1e0ff */
[----:B------:R-:W-:Y:S01]  /*5380*/  IADD3.X R5, R41, UR9, RZ, P0, !PT ;  /* 0x0000000929057c10 */ /* 0x000fe200087fe4ff */
[----:B------:R-:W-:Y:S08]  /*5390*/  @!P2 BRA `(.L_x_153) ;  /* 0x000000000004a947 */ /* 0x000ff00003800000 */
[----:B------:R1:W5:Y:S02]  /*53a0*/  LDG.E.LTC128B R98, desc[UR16][R4.64] ;  /* 0x0000001004627981 */ /* 0x000364000c1e1920 */
.L_x_153:
[----:B------:R-:W-:Y:S05]  /*53b0*/  BSYNC B1 ;  /* 0x0000000000017941 */ /* 0x000fea0003800000 */
.L_x_152:
[----:B------:R-:W-:Y:S05]  /*53c0*/  @!P2 BRA `(.L_x_154) ;  /* 0x000000140094a947 */ /* 0x000fea0003800000 */
[----:B-1----:R-:W-:Y:S01]  /*53d0*/  IADD3 R4, P0, R28, R21, RZ ;  /* 0x000000151c047210 */ /* 0x002fe20007f1e0ff */
[----:B-----5:R-:W-:-:S04]  /*53e0*/  FMUL R98, R98, R15 ;  /* 0x0000000f62627220 */ /* 0x020fc80000400000 */
[----:B------:R-:W-:Y:S02]  /*53f0*/  IMAD.X R5, R29, 0x1, R22, P0 ;  /* 0x000000011d057824 */ /* 0x000fe400000e0616 */
[----:B------:R-:W-:-:S05]  /*5400*/  FFMA R87, R87, R14, R98 ;  /* 0x0000000e57577223 */ /* 0x000fca0000000062 */
[----:B------:R1:W-:Y:S01]  /*5410*/  STG.E desc[UR16][R4.64], R87 ;  /* 0x0000005704007986 */ /* 0x0003e2000c101910 */
[----:B------:R-:W-:Y:S05]  /*5420*/  BRA `(.L_x_154) ;  /* 0x00000014007c7947 */ /* 0x000fea0003800000 */
.L_x_31:
[----:B------:R-:W-:Y:S01]  /*5430*/  ULDC.64 UR8, c[0x0][0x6c0] ;  /* 0x0001b00000087ab9 */ /* 0x000fe20000000a00 */
[----:B------:R-:W-:Y:S01]  /*5440*/  ISETP.GT.AND P2, PT, R5, 0x1, PT ;  /* 0x000000010500780c */ /* 0x000fe20003f44270 */
[-C--:B--2---:R-:W-:Y:S01]  /*5450*/  FMUL R21, R24, R14.reuse ;  /* 0x0000000e18157220 */ /* 0x084fe20000400000 */
[----:B------:R-:W-:Y:S01]  /*5460*/  LEA R88, P0, R106, UR8, 0x2 ;  /* 0x000000086a587c11 */ /* 0x000fe2000f8010ff */
[-C--:B------:R-:W-:Y:S01]  /*5470*/  FMUL R23, R25, R14.reuse ;  /* 0x0000000e19177220 */ /* 0x080fe20000400000 */
[----:B------:R-:W-:Y:S01]  /*5480*/  ISETP.GT.AND P4, PT, R102, RZ, P2 ;  /* 0x000000ff6600720c */ /* 0x000fe20001784270 */
[----:B------:R-:W-:Y:S01]  /*5490*/  IMAD.SHL.U32 R6, R108, 0x20, RZ ;  /* 0x000000206c067824 */ /* 0x000fe200078e00ff */
[----:B------:R-:W-:Y:S01]  /*54a0*/  LEA.HI.X R89, R106, UR9, R97, 0x2, P0 ;  /* 0x000000096a597c11 */ /* 0x000fe200080f1461 */
[-C--:B------:R-:W-:Y:S01]  /*54b0*/  FMUL R91, R26, R14.reuse ;  /* 0x0000000e1a5b7220 */ /* 0x080fe20000400000 */
[----:B------:R-:W-:Y:S01]  /*54c0*/  ISETP.GT.AND P1, PT, R102, 0x8, P1 ;  /* 0x000000086600780c */ /* 0x000fe20000f24270 */
[----:B------:R-:W-:Y:S01]  /*54d0*/  FMUL R93, R27, R14 ;  /* 0x0000000e1b5d7220 */ /* 0x000fe20000400000 */
[----:B------:R-:W-:Y:S01]  /*54e0*/  ISETP.GT.AND P0, PT, R5, 0x8, PT ;  /* 0x000000080500780c */ /* 0x000fe20003f04270 */
[----:B------:R-:W-:Y:S01]  /*54f0*/  @P5 STG.E desc[UR16][R88.64], R21 ;  /* 0x0000001558005986 */ /* 0x000fe2000c101910 */
[----:B------:R-:W-:Y:S01]  /*5500*/  LEA R24, P5, R108, R88, 0x2 ;  /* 0x000000586c187211 */ /* 0x000fe200078a10ff */
[-C--:B------:R-:W-:Y:S01]  /*5510*/  FMUL R95, R28, R14.reuse ;  /* 0x0000000e1c5f7220 */ /* 0x080fe20000400000 */
[----:B------:R-:W-:Y:S01]  /*5520*/  ISETP.GT.AND P2, PT, R102, 0x8, P2 ;  /* 0x000000086600780c */ /* 0x000fe20001744270 */
[-C--:B------:R-:W-:Y:S01]  /*5530*/  FMUL R37, R37, R14.reuse ;  /* 0x0000000e25257220 */ /* 0x080fe20000400000 */
[C-C-:B------:R-:W-:Y:S01]  /*5540*/  LEA.HI.X R25, R108.reuse, R89, R109.reuse, 0x2, P5 ;  /* 0x000000596c197211 */ /* 0x140fe200028f146d */
[-C--:B------:R-:W-:Y:S01]  /*5550*/  FMUL R39, R39, R14.reuse ;  /* 0x0000000e27277220 */ /* 0x080fe20000400000 */
[----:B------:R-:W-:Y:S01]  /*5560*/  SHF.L.U64.HI R4, R108, 0x5, R109 ;  /* 0x000000056c047819 */ /* 0x000fe2000001026d */
[----:B------:R-:W-:Y:S01]  /*5570*/  FMUL R41, R41, R14 ;  /* 0x0000000e29297220 */ /* 0x000fe20000400000 */
[----:B------:R-:W-:Y:S01]  /*5580*/  ISETP.GT.AND P5, PT, R102, RZ, P0 ;  /* 0x000000ff6600720c */ /* 0x000fe200007a4270 */
[----:B------:R0:W-:Y:S01]  /*5590*/  @P4 STG.E desc[UR16][R24.64], R23 ;  /* 0x0000001718004986 */ /* 0x0001e2000c101910 */
[C---:B------:R-:W-:Y:S01]  /*55a0*/  IADD3 R26, P4, R6.reuse, R88, RZ ;  /* 0x00000058061a7210 */ /* 0x040fe20007f9e0ff */
[----:B------:R-:W-:Y:S01]  /*55b0*/  FMUL R43, R43, R14 ;  /* 0x0000000e2b2b7220 */ /* 0x000fe20000400000 */
[----:B------:R-:W-:Y:S01]  /*55c0*/  IADD3 R28, P6, R6, R24, RZ ;  /* 0x00000018061c7210 */ /* 0x000fe20007fde0ff */
[----:B------:R1:W-:Y:S01]  /*55d0*/  @P1 STG.E desc[UR16][R88.64+0x20], R91 ;  /* 0x0000205b58001986 */ /* 0x0003e2000c101910 */
[----:B------:R-:W-:Y:S01]  /*55e0*/  ISETP.GT.AND P1, PT, R5, 0x9, PT ;  /* 0x000000090500780c */ /* 0x000fe20003f24270 */
[----:B------:R-:W-:Y:S01]  /*55f0*/  IMAD.X R27, R4, 0x1, R89, P4 ;  /* 0x00000001041b7824 */ /* 0x000fe200020e0659 */
[C---:B------:R-:W-:Y:S01]  /*5600*/  ISETP.GT.AND P0, PT, R102.reuse, 0x8, P0 ;  /* 0x000000086600780c */ /* 0x040fe20000704270 */
[----:B------:R2:W-:Y:S01]  /*5610*/  @P2 STG.E desc[UR16][R24.64+0x20], R93 ;  /* 0x0000205d18002986 */ /* 0x0005e2000c101910 */
[----:B------:R-:W-:Y:S01]  /*5620*/  ISETP.GT.AND P4, PT, R102, RZ, P1 ;  /* 0x000000ff6600720c */ /* 0x000fe20000f84270 */
[-C--:B------:R-:W-:Y:S01]  /*5630*/  FMUL R45, R45, R14.reuse ;  /* 0x0000000e2d2d7220 */ /* 0x080fe20000400000 */
[----:B------:R-:W-:Y:S01]  /*5640*/  IADD3 R22, P2, R6, 0x20, RZ ;  /* 0x0000002006167810 */ /* 0x000fe20007f5e0ff */
[----:B------:R3:W-:Y:S01]  /*5650*/  @P5 STG.E desc[UR16][R26.64], R95 ;  /* 0x0000005f1a005986 */ /* 0x0007e2000c101910 */
[----:B0-----:R-:W-:Y:S01]  /*5660*/  FMUL R23, R29, R14 ;  /* 0x0000000e1d177220 */ /* 0x001fe20000400000 */
[----:B------:R-:W-:Y:S01]  /*5670*/  IMAD.X R29, R4, 0x1, R25, P6 ;  /* 0x00000001041d7824 */ /* 0x000fe200030e0619 */
[----:B------:R-:W-:Y:S01]  /*5680*/  ISETP.GT.AND P1, PT, R102, 0x8, P1 ;  /* 0x000000086600780c */ /* 0x000fe20000f24270 */
[----:B------:R-:W-:Y:S01]  /*5690*/  IMAD.X R21, RZ, RZ, R4, P2 ;  /* 0x000000ffff157224 */ /* 0x000fe200010e0604 */
[----:B-1----:R-:W-:Y:S01]  /*56a0*/  IADD3 R88, P5, R22, R88, RZ ;  /* 0x0000005816587210 */ /* 0x002fe20007fbe0ff */
[-C--:B------:R-:W-:Y:S01]  /*56b0*/  FMUL R91, R30, R14.reuse ;  /* 0x0000000e1e5b7220 */ /* 0x080fe20000400000 */
[----:B------:R-:W-:Y:S01]  /*56c0*/  ISETP.GT.AND P2, PT, R5, 0x10, PT ;  /* 0x000000100500780c */ /* 0x000fe20003f44270 */
[----:B--2---:R-:W-:Y:S01]  /*56d0*/  FMUL R93, R31, R14 ;  /* 0x0000000e1f5d7220 */ /* 0x004fe20000400000 */
[----:B------:R-:W-:Y:S01]  /*56e0*/  IADD3 R30, P6, R6, R26, RZ ;  /* 0x0000001a061e7210 */ /* 0x000fe20007fde0ff */
[----:B------:R-:W-:Y:S01]  /*56f0*/  IMAD.X R89, R21, 0x1, R89, P5 ;  /* 0x0000000115597824 */ /* 0x000fe200028e0659 */
[----:B------:R0:W-:Y:S01]  /*5700*/  @P4 STG.E desc[UR16][R28.64], R23 ;  /* 0x000000171c004986 */ /* 0x0001e2000c101910 */
[----:B------:R-:W-:Y:S01]  /*5710*/  IADD3 R24, P4, R22, R24, RZ ;  /* 0x0000001816187210 */ /* 0x000fe20007f9e0ff */
[----:B---3--:R-:W-:Y:S01]  /*5720*/  FMUL R95, R32, R14 ;  /* 0x0000000e205f7220 */ /* 0x008fe20000400000 */
[----:B------:R-:W-:Y:S01]  /*5730*/  ISETP.GT.AND P5, PT, R102, RZ, P2 ;  /* 0x000000ff6600720c */ /* 0x000fe200017a4270 */
[----:B------:R1:W-:Y:S01]  /*5740*/  @P0 STG.E desc[UR16][R88.64], R91 ;  /* 0x0000005b58000986 */ /* 0x0003e2000c101910 */
[----:B------:R-:W-:Y:S01]  /*5750*/  ISETP.GT.AND P0, PT, R5, 0x11, PT ;  /* 0x000000110500780c */ /* 0x000fe20003f04270 */
[----:B------:R-:W-:-:S02]  /*5760*/  IMAD.X R25, R21, 0x1, R25, P4 ;  /* 0x0000000115197824 */ /* 0x000fc400020e0619 */
[-C--:B------:R-:W-:Y:S01]  /*5770*/  FMUL R47, R47, R14.reuse ;  /* 0x0000000e2f2f7220 */ /* 0x080fe20000400000 */
[----:B------:R-:W-:Y:S01]  /*5780*/  IMAD.X R31, R4, 0x1, R27, P6 ;  /* 0x00000001041f7824 */ /* 0x000fe200030e061b */
[C---:B------:R-:W-:Y:S01]  /*5790*/  ISETP.GT.AND P4, PT, R102.reuse, RZ, P0 ;  /* 0x000000ff6600720c */ /* 0x040fe20000784270 */
[-C--:B------:R-:W-:Y:S01]  /*57a0*/  FMUL R49, R49, R14.reuse ;  /* 0x0000000e31317220 */ /* 0x080fe20000400000 */
[----:B------:R2:W-:Y:S01]  /*57b0*/  @P1 STG.E desc[UR16][R24.64], R93 ;  /* 0x0000005d18001986 */ /* 0x0005e2000c101910 */
[----:B------:R-:W-:Y:S01]  /*57c0*/  ISETP.GT.AND P1, PT, R102, 0x8, P2 ;  /* 0x000000086600780c */ /* 0x000fe20001724270 */
[----:B0-----:R-:W-:Y:S01]  /*57d0*/  FMUL R23, R33, R14 ;  /* 0x0000000e21177220 */ /* 0x001fe20000400000 */
[----:B------:R-:W-:Y:S01]  /*57e0*/  IADD3 R32, P2, R6, R28, RZ ;  /* 0x0000001c06207210 */ /* 0x000fe20007f5e0ff */
[----:B------:R-:W-:Y:S01]  /*57f0*/  FMUL R51, R51, R14 ;  /* 0x0000000e33337220 */ /* 0x000fe20000400000 */
[----:B------:R-:W-:Y:S01]  /*5800*/  @P5 STG.E desc[UR16][R30.64], R95 ;  /* 0x0000005f1e005986 */ /* 0x000fe2000c101910 */
[----:B------:R-:W-:Y:S01]  /*5810*/  IADD3 R26, P5, R22, R26, RZ ;  /* 0x0000001a161a7210 */ /* 0x000fe20007fbe0ff */
[-C--:B-1----:R-:W-:Y:S01]  /*5820*/  FMUL R89, R34, R14.reuse ;  /* 0x0000000e22597220 */ /* 0x082fe20000400000 */
[----:B------:R-:W-:Y:S01]  /*5830*/  IMAD.X R33, R4, 0x1, R29, P2 ;  /* 0x0000000104217824 */ /* 0x000fe200010e061d */
[----:B------:R-:W-:Y:S01]  /*5840*/  ISETP.GT.AND P0, PT, R102, 0x8, P0 ;  /* 0x000000086600780c */ /* 0x000fe20000704270 */
[----:B------:R-:W-:Y:S01]  /*5850*/  FMUL R91, R35, R14 ;  /* 0x0000000e235b7220 */ /* 0x000fe20000400000 */
[----:B------:R-:W-:Y:S01]  /*5860*/  ISETP.GT.AND P2, PT, R5, 0x18, PT ;  /* 0x000000180500780c */ /* 0x000fe20003f44270 */
[----:B------:R-:W-:Y:S01]  /*5870*/  IMAD.X R27, R21, 0x1, R27, P5 ;  /* 0x00000001151b7824 */ /* 0x000fe200028e061b */
[----:B------:R0:W-:Y:S01]  /*5880*/  @P4 STG.E desc[UR16][R32.64], R23 ;  /* 0x0000001720004986 */ /* 0x0001e2000c101910 */
[----:B--2---:R-:W-:Y:S01]  /*5890*/  IADD3 R24, P4, R22, R28, RZ ;  /* 0x0000001c16187210 */ /* 0x004fe20007f9e0ff */
[----:B------:R-:W-:Y:S01]  /*58a0*/  FMUL R93, R36, R14 ;  /* 0x0000000e245d7220 */ /* 0x000fe20000400000 */
[----:B------:R-:W-:Y:S01]  /*58b0*/  ISETP.GT.AND P5, PT, R102, RZ, P2 ;  /* 0x000000ff6600720c */ /* 0x000fe200017a4270 */
[----:B------:R1:W-:Y:S01]  /*58c0*/  @P1 STG.E desc[UR16][R26.64], R89 ;  /* 0x000000591a001986 */ /* 0x0003e2000c101910 */
[----:B------:R-:W-:Y:S01]  /*58d0*/  ISETP.GT.AND P1, PT, R5, 0x19, PT ;  /* 0x000000190500780c */ /* 0x000fe20003f24270 */
[----:B------:R-:W-:Y:S01]  /*58e0*/  IMAD.X R25, R21, 0x1, R29, P4 ;  /* 0x0000000115197824 */ /* 0x000fe200020e061d */
[----:B------:R-:W-:Y:S01]  /*58f0*/  IADD3 R28, P6, R6, R30, RZ ;  /* 0x0000001e061c7210 */ /* 0x000fe20007fde0ff */
[-C--:B------:R-:W-:Y:S01]  /*5900*/  FMUL R53, R53, R14.reuse ;  /* 0x0000000e35357220 */ /* 0x080fe20000400000 */
[----:B------:R-:W-:Y:S01]  /*5910*/  ISETP.GT.AND P4, PT, R102, RZ, P1 ;  /* 0x000000ff6600720c */ /* 0x000fe20000f84270 */
[-C--:B------:R-:W-:Y:S01]  /*5920*/  FMUL R55, R55, R14.reuse ;  /* 0x0000000e37377220 */ /* 0x080fe20000400000 */
[----:B------:R2:W-:Y:S01]  /*5930*/  @P0 STG.E desc[UR16][R24.64], R91 ;  /* 0x0000005b18000986 */ /* 0x0005e2000c101910 */
[----:B------:R-:W-:Y:S01]  /*5940*/  IMAD.X R29, R4, 0x1, R31, P6 ;  /* 0x00000001041d7824 */ /* 0x000fe200030e061f */
[----:B------:R-:W-:Y:S01]  /*5950*/  ISETP.GT.AND P0, PT, R102, 0x8, P2 ;  /* 0x000000086600780c */ /* 0x000fe20001704270 */
[----:B0-----:R-:W-:Y:S01]  /*5960*/  FMUL R23, R38, R14 ;  /* 0x0000000e26177220 */ /* 0x001fe20000400000 */
[----:B------:R-:W-:Y:S01]  /*5970*/  IADD3 R34, P2, R6, R32, RZ ;  /* 0x0000002006227210 */ /* 0x000fe20007f5e0ff */
[----:B-1----:R-:W-:Y:S01]  /*5980*/  FMUL R89, R40, R14 ;  /* 0x0000000e28597220 */ /* 0x002fe20000400000 */
[----:B------:R-:W-:Y:S01]  /*5990*/  @P5 STG.E desc[UR16][R28.64], R93 ;  /* 0x0000005d1c005986 */ /* 0x000fe2000c101910 */
[----:B------:R-:W-:Y:S01]  /*59a0*/  IADD3 R26, P5, R22, R30, RZ ;  /* 0x0000001e161a7210 */ /* 0x000fe20007fbe0ff */
[-C--:B------:R-:W-:Y:S01]  /*59b0*/  FMUL R57, R57, R14.reuse ;  /* 0x0000000e39397220 */ /* 0x080fe20000400000 */
        /* <DEDUP_REMOVED lines=30> */
[----:B------:R-:W-:Y:S01]  /*5ba0*/  @P4 STG.E desc[UR16][R32.64], R41 ;  /* 0x0000002920004986 */ /* 0x000fe2000c101910 */
        /* <DEDUP_REMOVED lines=13> */
[----:B------:R-:W-:Y:S01]  /*5c80*/  FMUL R77, R77, R14 ;  /* 0x0000000e4d4d7220 */ /* 0x000fe20000400000 */
[----:B------:R-:W-:Y:S01]  /*5c90*/  IADD3 R34, P2, R6, R32, RZ ;  /* 0x0000002006227210 */ /* 0x000fe20007f5e0ff */
[----:B0-----:R-:W-:Y:S01]  /*5ca0*/  FMUL R23, R46, R14 ;  /* 0x0000000e2e177220 */ /* 0x001fe20000400000 */
[----:B------:R0:W-:Y:S01]  /*5cb0*/  @P5 STG.E desc[UR16][R28.64], R37 ;  /* 0x000000251c005986 */ /* 0x0001e2000c101910 */
[----:B------:R-:W-:Y:S01]  /*5cc0*/  IADD3 R26, P5, R22, R30, RZ ;  /* 0x0000001e161a7210 */ /* 0x000fe20007fbe0ff */
[-C--:B------:R-:W-:Y:S01]  /*5cd0*/  FMUL R79, R79, R14.reuse ;  /* 0x0000000e4f4f7220 */ /* 0x080fe20000400000 */
[----:B------:R-:W-:Y:S01]  /*5ce0*/  IMAD.X R35, R4, 0x1, R33, P2 ;  /* 0x0000000104237824 */ /* 0x000fe200010e0621 */
[----:B------:R-:W-:Y:S01]  /*5cf0*/  ISETP.GT.AND P2, PT, R5, 0x30, PT ;  /* 0x000000300500780c */ /* 0x000fe20003f44270 */
[-C--:B------:R-:W-:Y:S01]  /*5d00*/  FMUL R81, R81, R14.reuse ;  /* 0x0000000e51517220 */ /* 0x080fe20000400000 */
[C---:B------:R-:W-:Y:S01]  /*5d10*/  ISETP.GT.AND P1, PT, R102.reuse, 0x8, P1 ;  /* 0x000000086600780c */ /* 0x040fe20000f24270 */
[----:B------:R-:W-:Y:S01]  /*5d20*/  IMAD.X R27, R21, 0x1, R31, P5 ;  /* 0x00000001151b7824 */ /* 0x000fe200028e061f */
[----:B------:R-:W-:Y:S01]  /*5d30*/  @P4 STG.E desc[UR16][R34.64], R45 ;  /* 0x0000002d22004986 */ /* 0x000fe2000c101910 */
[----:B------:R-:W-:Y:S01]  /*5d40*/  ISETP.GT.AND P5, PT, R102, RZ, P2 ;  /* 0x000000ff6600720c */ /* 0x000fe200017a4270 */
[----:B------:R-:W-:Y:S01]  /*5d50*/  FMUL R83, R83, R14 ;  /* 0x0000000e53537220 */ /* 0x000fe20000400000 */
[----:B-1----:R-:W-:Y:S01]  /*5d60*/  IADD3 R24, P4, R22, R32, RZ ;  /* 0x0000002016187210 */ /* 0x002fe20007f9e0ff */
[----:B------:R1:W-:Y:S01]  /*5d70*/  @P0 STG.E desc[UR16][R26.64], R23 ;  /* 0x000000171a000986 */ /* 0x0003e2000c101910 */
[----:B------:R-:W-:Y:S01]  /*5d80*/  IADD3 R30, P6, R6, R28, RZ ;  /* 0x0000001c061e7210 */ /* 0x000fe20007fde0ff */
[-C--:B0-----:R-:W-:Y:S01]  /*5d90*/  FMUL R37, R48, R14.reuse ;  /* 0x0000000e30257220 */ /* 0x081fe20000400000 */
[----:B------:R-:W-:Y:S01]  /*5da0*/  ISETP.GT.AND P0, PT, R5, 0x31, PT ;  /* 0x000000310500780c */ /* 0x000fe20003f04270 */
[----:B------:R-:W-:Y:S01]  /*5db0*/  IMAD.X R25, R21, 0x1, R33, P4 ;  /* 0x0000000115197824 */ /* 0x000fe200020e0621 */
[----:B------:R-:W-:Y:S01]  /*5dc0*/  ISETP.GT.AND P2, PT, R102, 0x8, P2 ;  /* 0x000000086600780c */ /* 0x000fe20001744270 */
[----:B------:R-:W-:Y:S01]  /*5dd0*/  IMAD.X R31, R4, 0x1, R29, P6 ;  /* 0x00000001041f7824 */ /* 0x000fe200030e061d */
[----:B------:R-:W-:Y:S01]  /*5de0*/  ISETP.GT.AND P4, PT, R102, RZ, P0 ;  /* 0x000000ff6600720c */ /* 0x000fe20000784270 */
[----:B------:R-:W-:Y:S01]  /*5df0*/  FMUL R85, R85, R14 ;  /* 0x0000000e55557220 */ /* 0x000fe20000400000 */
[----:B------:R0:W-:Y:S01]  /*5e00*/  @P1 STG.E desc[UR16][R24.64], R47 ;  /* 0x0000002f18001986 */ /* 0x0001e2000c101910 */
[----:B------:R-:W-:Y:S01]  /*5e10*/  IADD3 R32, P1, R6, R34, RZ ;  /* 0x0000002206207210 */ /* 0x000fe20007f3e0ff */
[----:B------:R-:W-:Y:S01]  /*5e20*/  FMUL R87, R87, R14 ;  /* 0x0000000e57577220 */ /* 0x000fe20000400000 */
[----:B------:R-:W-:Y:S01]  /*5e30*/  ISETP.GT.AND P0, PT, R102, 0x8, P0 ;  /* 0x000000086600780c */ /* 0x000fe20000704270 */
[----:B------:R2:W-:Y:S01]  /*5e40*/  @P5 STG.E desc[UR16][R30.64], R37 ;  /* 0x000000251e005986 */ /* 0x0005e2000c101910 */
[----:B-1----:R-:W-:Y:S01]  /*5e50*/  IADD3 R26, P5, R22, R28, RZ ;  /* 0x0000001c161a7210 */ /* 0x002fe20007fbe0ff */
[----:B------:R-:W-:Y:S01]  /*5e60*/  IMAD.X R33, R4, 0x1, R35, P1 ;  /* 0x0000000104217824 */ /* 0x000fe200008e0623 */
[----:B------:R-:W-:Y:S01]  /*5e70*/  ISETP.GT.AND P1, PT, R5, 0x38, PT ;  /* 0x000000380500780c */ /* 0x000fe20003f24270 */
[----:B------:R-:W-:Y:S01]  /*5e80*/  FMUL R23, R50, R14 ;  /* 0x0000000e32177220 */ /* 0x000fe20000400000 */
[----:B------:R-:W-:Y:S01]  /*5e90*/  IADD3 R28, P6, R6, R30, RZ ;  /* 0x0000001e061c7210 */ /* 0x000fe20007fde0ff */
[----:B------:R-:W-:Y:S01]  /*5ea0*/  IMAD.X R27, R21, 0x1, R29, P5 ;  /* 0x00000001151b7824 */ /* 0x000fe200028e061d */
[----:B------:R-:W-:Y:S01]  /*5eb0*/  @P4 STG.E desc[UR16][R32.64], R49 ;  /* 0x0000003120004986 */ /* 0x000fe2000c101910 */
[----:B0-----:R-:W-:-:S02]  /*5ec0*/  IADD3 R24, P5, R22, R34, RZ ;  /* 0x0000002216187210 */ /* 0x001fc40007fbe0ff */
[----:B------:R-:W-:Y:S01]  /*5ed0*/  ISETP.GT.AND P4, PT, R102, RZ, P1 ;  /* 0x000000ff6600720c */ /* 0x000fe20000f84270 */
[----:B------:R0:W-:Y:S01]  /*5ee0*/  @P2 STG.E desc[UR16][R26.64], R23 ;  /* 0x000000171a002986 */ /* 0x0001e2000c101910 */
[----:B------:R-:W-:Y:S01]  /*5ef0*/  ISETP.GT.AND P2, PT, R5, 0x39, PT ;  /* 0x000000390500780c */ /* 0x000fe20003f44270 */
[----:B------:R-:W-:Y:S02]  /*5f00*/  IMAD.X R25, R21, 0x1, R35, P5 ;  /* 0x0000000115197824 */ /* 0x000fe400028e0623 */
[----:B--2---:R-:W-:Y:S01]  /*5f10*/  FMUL R37, R52, R14 ;  /* 0x0000000e34257220 */ /* 0x004fe20000400000 */
[----:B------:R-:W-:Y:S01]  /*5f20*/  IMAD.X R29, R4, 0x1, R31, P6 ;  /* 0x00000001041d7824 */ /* 0x000fe200030e061f */
[----:B------:R-:W-:Y:S01]  /*5f30*/  ISETP.GT.AND P5, PT, R102, RZ, P2 ;  /* 0x000000ff6600720c */ /* 0x000fe200017a4270 */
[----:B------:R1:W-:Y:S01]  /*5f40*/  @P0 STG.E desc[UR16][R24.64], R51 ;  /* 0x0000003318000986 */ /* 0x0003e2000c101910 */
[----:B------:R-:W-:Y:S02]  /*5f50*/  IADD3 R34, P0, R6, R32, RZ ;  /* 0x0000002006227210 */ /* 0x000fe40007f1e0ff */
[----:B------:R-:W-:-:S02]  /*5f60*/  ISETP.GT.AND P1, PT, R102, 0x8, P1 ;  /* 0x000000086600780c */ /* 0x000fc40000f24270 */
[----:B------:R2:W-:Y:S01]  /*5f70*/  @P4 STG.E desc[UR16][R28.64], R37 ;  /* 0x000000251c004986 */ /* 0x0005e2000c101910 */
[----:B0-----:R-:W-:Y:S01]  /*5f80*/  IADD3 R26, P4, R22, R30, RZ ;  /* 0x0000001e161a7210 */ /* 0x001fe20007f9e0ff */
[----:B------:R-:W-:Y:S01]  /*5f90*/  IMAD.X R35, R4, 0x1, R33, P0 ;  /* 0x0000000104237824 */ /* 0x000fe200000e0621 */
[----:B------:R-:W-:Y:S01]  /*5fa0*/  ISETP.GT.AND P0, PT, R5, 0x40, PT ;  /* 0x000000400500780c */ /* 0x000fe20003f04270 */
[----:B------:R-:W-:Y:S01]  /*5fb0*/  FMUL R23, R54, R14 ;  /* 0x0000000e36177220 */ /* 0x000fe20000400000 */
[----:B------:R-:W-:Y:S01]  /*5fc0*/  ISETP.GT.AND P2, PT, R102, 0x8, P2 ;  /* 0x000000086600780c */ /* 0x000fe20001744270 */
[----:B------:R-:W-:Y:S01]  /*5fd0*/  IMAD.X R27, R21, 0x1, R31, P4 ;  /* 0x00000001151b7824 */ /* 0x000fe200020e061f */
[----:B------:R-:W-:Y:S01]  /*5fe0*/  @P5 STG.E desc[UR16][R34.64], R53 ;  /* 0x0000003522005986 */ /* 0x000fe2000c101910 */
[----:B-1----:R-:W-:Y:S02]  /*5ff0*/  IADD3 R24, P5, R22, R32, RZ ;  /* 0x0000002016187210 */ /* 0x002fe40007fbe0ff */
[----:B------:R-:W-:Y:S01]  /*6000*/  ISETP.GT.AND P4, PT, R102, RZ, P0 ;  /* 0x000000ff6600720c */ /* 0x000fe20000784270 */
[----:B------:R0:W-:Y:S01]  /*6010*/  @P1 STG.E desc[UR16][R26.64], R23 ;  /* 0x000000171a001986 */ /* 0x0001e2000c101910 */
[----:B------:R-:W-:Y:S01]  /*6020*/  ISETP.GT.AND P1, PT, R5, 0x41, PT ;  /* 0x000000410500780c */ /* 0x000fe20003f24270 */
[----:B------:R-:W-:Y:S01]  /*6030*/  IMAD.X R25, R21, 0x1, R33, P5 ;  /* 0x0000000115197824 */ /* 0x000fe200028e0621 */
[----:B------:R-:W-:Y:S01]  /*6040*/  IADD3 R30, P6, R6, R28, RZ ;  /* 0x0000001c061e7210 */ /* 0x000fe20007fde0ff */
[----:B--2---:R-:W-:Y:S01]  /*6050*/  FMUL R37, R56, R14 ;  /* 0x0000000e38257220 */ /* 0x004fe20000400000 */
[----:B------:R-:W-:-:S02]  /*6060*/  ISETP.GT.AND P5, PT, R102, RZ, P1 ;  /* 0x000000ff6600720c */ /* 0x000fc40000fa4270 */
[----:B------:R1:W-:Y:S01]  /*6070*/  @P2 STG.E desc[UR16][R24.64], R55 ;  /* 0x0000003718002986 */ /* 0x0003e2000c101910 */
[----:B------:R-:W-:Y:S01]  /*6080*/  IMAD.X R31, R4, 0x1, R29, P6 ;  /* 0x00000001041f7824 */ /* 0x000fe200030e061d */
[----:B------:R-:W-:Y:S02]  /*6090*/  IADD3 R32, P2, R6, R34, RZ ;  /* 0x0000002206207210 */ /* 0x000fe40007f5e0ff */
[----:B------:R-:W-:Y:S01]  /*60a0*/  ISETP.GT.AND P0, PT, R102, 0x8, P0 ;  /* 0x000000086600780c */ /* 0x000fe20000704270 */
[----:B0-----:R-:W-:Y:S01]  /*60b0*/  FMUL R23, R58, R14 ;  /* 0x0000000e3a177220 */ /* 0x001fe20000400000 */
[----:B------:R0:W-:Y:S01]  /*60c0*/  @P4 STG.E desc[UR16][R30.64], R37 ;  /* 0x000000251e004986 */ /* 0x0001e2000c101910 */
[----:B------:R-:W-:Y:S01]  /*60d0*/  IADD3 R26, P4, R22, R28, RZ ;  /* 0x0000001c161a7210 */ /* 0x000fe20007f9e0ff */
[----:B------:R-:W-:Y:S01]  /*60e0*/  IMAD.X R33, R4, 0x1, R35, P2 ;  /* 0x0000000104217824 */ /* 0x000fe200010e0623 */
[----:B------:R-:W-:Y:S02]  /*60f0*/  ISETP.GT.AND P2, PT, R5, 0x48, PT ;  /* 0x000000480500780c */ /* 0x000fe40003f44270 */
[----:B------:R-:W-:Y:S01]  /*6100*/  ISETP.GT.AND P1, PT, R102, 0x8, P1 ;  /* 0x000000086600780c */ /* 0x000fe20000f24270 */
[----:B------:R-:W-:Y:S01]  /*6110*/  IMAD.X R27, R21, 0x1, R29, P4 ;  /* 0x00000001151b7824 */ /* 0x000fe200020e061d */
[----:B------:R-:W-:Y:S01]  /*6120*/  @P5 STG.E desc[UR16][R32.64], R57 ;  /* 0x0000003920005986 */ /* 0x000fe2000c101910 */
[----:B-1----:R-:W-:-:S02]  /*6130*/  IADD3 R24, P5, R22, R34, RZ ;  /* 0x0000002216187210 */ /* 0x002fc40007fbe0ff */
[----:B------:R-:W-:Y:S01]  /*6140*/  ISETP.GT.AND P4, PT, R102, RZ, P2 ;  /* 0x000000ff6600720c */ /* 0x000fe20001784270 */
[----:B------:R1:W-:Y:S01]  /*6150*/  @P0 STG.E desc[UR16][R26.64], R23 ;  /* 0x000000171a000986 */ /* 0x0003e2000c101910 */
[----:B------:R-:W-:Y:S01]  /*6160*/  ISETP.GT.AND P0, PT, R5, 0x49, PT ;  /* 0x000000490500780c */ /* 0x000fe20003f04270 */
[----:B------:R-:W-:Y:S01]  /*6170*/  IMAD.X R25, R21, 0x1, R35, P5 ;  /* 0x0000000115197824 */ /* 0x000fe200028e0623 */
[----:B------:R-:W-:Y:S01]  /*6180*/  IADD3 R28, P6, R6, R30, RZ ;  /* 0x0000001e061c7210 */ /* 0x000fe20007fde0ff */
[----:B0-----:R-:W-:Y:S01]  /*6190*/  FMUL R37, R60, R14 ;  /* 0x0000000e3c257220 */ /* 0x001fe20000400000 */
[----:B------:R-:W-:Y:S02]  /*61a0*/  ISETP.GT.AND P5, PT, R102, RZ, P0 ;  /* 0x000000ff6600720c */ /* 0x000fe400007a4270 */
[----:B------:R0:W-:Y:S01]  /*61b0*/  @P1 STG.E desc[UR16][R24.64], R59 ;  /* 0x0000003b18001986 */ /* 0x0001e2000c101910 */
[----:B------:R-:W-:Y:S01]  /*61c0*/  IMAD.X R29, R4, 0x1, R31, P6 ;  /* 0x00000001041d7824 */ /* 0x000fe200030e061f */
[----:B------:R-:W-:-:S02]  /*61d0*/  IADD3 R34, P1, R6, R32, RZ ;  /* 0x0000002006227210 */ /* 0x000fc40007f3e0ff */
[----:B------:R-:W-:Y:S01]  /*61e0*/  ISETP.GT.AND P2, PT, R102, 0x8, P2 ;  /* 0x000000086600780c */ /* 0x000fe20001744270 */
[----:B-1----:R-:W-:Y:S01]  /*61f0*/  FMUL R23, R62, R14 ;  /* 0x0000000e3e177220 */ /* 0x002fe20000400000 */
[----:B------:R1:W-:Y:S01]  /*6200*/  @P4 STG.E desc[UR16][R28.64], R37 ;  /* 0x000000251c004986 */ /* 0x0003e2000c101910 */
[----:B------:R-:W-:Y:S01]  /*6210*/  IADD3 R26, P4, R22, R30, RZ ;  /* 0x0000001e161a7210 */ /* 0x000fe20007f9e0ff */
[----:B------:R-:W-:Y:S01]  /*6220*/  IMAD.X R35, R4, 0x1, R33, P1 ;  /* 0x0000000104237824 */ /* 0x000fe200008e0621 */
[----:B------:R-:W-:Y:S02]  /*6230*/  ISETP.GT.AND P1, PT, R5, 0x50, PT ;  /* 0x000000500500780c */ /* 0x000fe40003f24270 */
[----:B------:R-:W-:Y:S01]  /*6240*/  ISETP.GT.AND P0, PT, R102, 0x8, P0 ;  /* 0x000000086600780c */ /* 0x000fe20000704270 */
[----:B------:R-:W-:Y:S01]  /*6250*/  IMAD.X R27, R21, 0x1, R31, P4 ;  /* 0x00000001151b7824 */ /* 0x000fe200020e061f */
[----:B------:R-:W-:Y:S01]  /*6260*/  @P5 STG.E desc[UR16][R34.64], R61 ;  /* 0x0000003d22005986 */ /* 0x000fe2000c101910 */
[----:B0-----:R-:W-:-:S02]  /*6270*/  IADD3 R24, P5, R22, R32, RZ ;  /* 0x0000002016187210 */ /* 0x001fc40007fbe0ff */
[----:B------:R-:W-:Y:S01]  /*6280*/  ISETP.GT.AND P4, PT, R102, RZ, P1 ;  /* 0x000000ff6600720c */ /* 0x000fe20000f84270 */
[----:B------:R0:W-:Y:S01]  /*6290*/  @P2 STG.E desc[UR16][R26.64], R23 ;  /* 0x000000171a002986 */ /* 0x0001e2000c101910 */
[----:B------:R-:W-:Y:S01]  /*62a0*/  ISETP.GT.AND P2, PT, R5, 0x51, PT ;  /* 0x000000510500780c */ /* 0x000fe20003f44270 */
[----:B------:R-:W-:Y:S01]  /*62b0*/  IMAD.X R25, R21, 0x1, R33, P5 ;  /* 0x0000000115197824 */ /* 0x000fe200028e0621 */
[----:B------:R-:W-:Y:S01]  /*62c0*/  IADD3 R30, P6, R6, R28, RZ ;  /* 0x0000001c061e7210 */ /* 0x000fe20007fde0ff */
[----:B-1----:R-:W-:Y:S01]  /*62d0*/  FMUL R37, R64, R14 ;  /* 0x0000000e40257220 */ /* 0x002fe20000400000 */
[----:B------:R-:W-:Y:S02]  /*62e0*/  ISETP.GT.AND P5, PT, R102, RZ, P2 ;  /* 0x000000ff6600720c */ /* 0x000fe400017a4270 */
[----:B------:R1:W-:Y:S01]  /*62f0*/  @P0 STG.E desc[UR16][R24.64], R63 ;  /* 0x0000003f18000986 */ /* 0x0003e2000c101910 */
[----:B------:R-:W-:Y:S01]  /*6300*/  IMAD.X R31, R4, 0x1, R29, P6 ;  /* 0x00000001041f7824 */ /* 0x000fe200030e061d */
[----:B------:R-:W-:-:S02]  /*6310*/  IADD3 R32, P0, R6, R34, RZ ;  /* 0x0000002206207210 */ /* 0x000fc40007f1e0ff */
        /* <DEDUP_REMOVED lines=46> */
[C---:B------:R-:W-:Y:S01]  /*6600*/  ISETP.GT.AND P0, PT, R102.reuse, 0x8, P0 ;  /* 0x000000086600780c */ /* 0x040fe20000704270 */
[----:B------:R-:W-:Y:S01]  /*6610*/  IMAD.X R27, R21, 0x1, R29, P4 ;  /* 0x00000001151b7824 */ /* 0x000fe200020e061d */
[----:B------:R-:W-:Y:S01]  /*6620*/  @P5 STG.E desc[UR16][R32.64], R73 ;  /* 0x0000004920005986 */ /* 0x000fe2000c101910 */
[----:B------:R-:W-:-:S02]  /*6630*/  ISETP.GT.AND P4, PT, R102, RZ, P1 ;  /* 0x000000ff6600720c */ /* 0x000fc40000f84270 */
[----:B-1----:R-:W-:Y:S01]  /*6640*/  IADD3 R24, P5, R22, R34, RZ ;  /* 0x0000002216187210 */ /* 0x002fe20007fbe0ff */
[----:B------:R1:W-:Y:S01]  /*6650*/  @P2 STG.E desc[UR16][R26.64], R23 ;  /* 0x000000171a002986 */ /* 0x0003e2000c101910 */
[----:B------:R-:W-:Y:S01]  /*6660*/  IADD3 R28, P6, R6, R30, RZ ;  /* 0x0000001e061c7210 */ /* 0x000fe20007fde0ff */
[----:B0-----:R-:W-:Y:S01]  /*6670*/  FMUL R37, R76, R14 ;  /* 0x0000000e4c257220 */ /* 0x001fe20000400000 */
[----:B------:R-:W-:Y:S01]  /*6680*/  ISETP.GT.AND P2, PT, R5, 0x69, PT ;  /* 0x000000690500780c */ /* 0x000fe20003f44270 */
[----:B------:R-:W-:Y:S01]  /*6690*/  IMAD.X R25, R21, 0x1, R35, P5 ;  /* 0x0000000115197824 */ /* 0x000fe200028e0623 */
[----:B------:R-:W-:Y:S01]  /*66a0*/  ISETP.GT.AND P1, PT, R102, 0x8, P1 ;  /* 0x000000086600780c */ /* 0x000fe20000f24270 */
[----:B------:R-:W-:Y:S01]  /*66b0*/  IMAD.X R29, R4, 0x1, R31, P6 ;  /* 0x00000001041d7824 */ /* 0x000fe200030e061f */
[----:B------:R-:W-:Y:S02]  /*66c0*/  ISETP.GT.AND P5, PT, R102, RZ, P2 ;  /* 0x000000ff6600720c */ /* 0x000fe400017a4270 */
[----:B------:R0:W-:Y:S01]  /*66d0*/  @P0 STG.E desc[UR16][R24.64], R75 ;  /* 0x0000004b18000986 */ /* 0x0001e2000c101910 */
[----:B------:R-:W-:Y:S01]  /*66e0*/  IADD3 R34, P0, R6, R32, RZ ;  /* 0x0000002006227210 */ /* 0x000fe20007f1e0ff */
[----:B-1----:R-:W-:-:S02]  /*66f0*/  FMUL R23, R78, R14 ;  /* 0x0000000e4e177220 */ /* 0x002fc40000400000 */
[----:B------:R1:W-:Y:S01]  /*6700*/  @P4 STG.E desc[UR16][R28.64], R37 ;  /* 0x000000251c004986 */ /* 0x0003e2000c101910 */
[----:B------:R-:W-:Y:S01]  /*6710*/  IADD3 R26, P4, R22, R30, RZ ;  /* 0x0000001e161a7210 */ /* 0x000fe20007f9e0ff */
[----:B------:R-:W-:Y:S01]  /*6720*/  IMAD.X R35, R4, 0x1, R33, P0 ;  /* 0x0000000104237824 */ /* 0x000fe200000e0621 */
[----:B------:R-:W-:Y:S02]  /*6730*/  ISETP.GT.AND P0, PT, R5, 0x70, PT ;  /* 0x000000700500780c */ /* 0x000fe40003f04270 */
[----:B------:R-:W-:Y:S01]  /*6740*/  ISETP.GT.AND P2, PT, R102, 0x8, P2 ;  /* 0x000000086600780c */ /* 0x000fe20001744270 */
[----:B------:R-:W-:Y:S01]  /*6750*/  IMAD.X R27, R21, 0x1, R31, P4 ;  /* 0x00000001151b7824 */ /* 0x000fe200020e061f */
[----:B------:R-:W-:Y:S01]  /*6760*/  @P5 STG.E desc[UR16][R34.64], R77 ;  /* 0x0000004d22005986 */ /* 0x000fe2000c101910 */
[----:B0-----:R-:W-:Y:S02]  /*6770*/  IADD3 R24, P5, R22, R32, RZ ;  /* 0x0000002016187210 */ /* 0x001fe40007fbe0ff */
[----:B------:R-:W-:Y:S01]  /*6780*/  ISETP.GT.AND P4, PT, R102, RZ, P0 ;  /* 0x000000ff6600720c */ /* 0x000fe20000784270 */
[----:B------:R0:W-:Y:S01]  /*6790*/  @P1 STG.E desc[UR16][R26.64], R23 ;  /* 0x000000171a001986 */ /* 0x0001e2000c101910 */
[----:B------:R-:W-:Y:S01]  /*67a0*/  ISETP.GT.AND P1, PT, R5, 0x71, PT ;  /* 0x000000710500780c */ /* 0x000fe20003f24270 */
[----:B------:R-:W-:Y:S01]  /*67b0*/  IMAD.X R25, R21, 0x1, R33, P5 ;  /* 0x0000000115197824 */ /* 0x000fe200028e0621 */
[----:B------:R-:W-:Y:S01]  /*67c0*/  IADD3 R30, P6, R6, R28, RZ ;  /* 0x0000001c061e7210 */ /* 0x000fe20007fde0ff */
[----:B-1----:R-:W-:Y:S01]  /*67d0*/  FMUL R37, R80, R14 ;  /* 0x0000000e50257220 */ /* 0x002fe20000400000 */
[----:B------:R-:W-:-:S02]  /*67e0*/  ISETP.GT.AND P5, PT, R102, RZ, P1 ;  /* 0x000000ff6600720c */ /* 0x000fc40000fa4270 */
[----:B------:R1:W-:Y:S01]  /*67f0*/  @P2 STG.E desc[UR16][R24.64], R79 ;  /* 0x0000004f18002986 */ /* 0x0003e2000c101910 */
[----:B------:R-:W-:Y:S01]  /*6800*/  IMAD.X R31, R4, 0x1, R29, P6 ;  /* 0x00000001041f7824 */ /* 0x000fe200030e061d */
[----:B------:R-:W-:Y:S02]  /*6810*/  ISETP.GT.AND P6, PT, R102, 0x8, P0 ;  /* 0x000000086600780c */ /* 0x000fe400007c4270 */
[----:B------:R-:W-:Y:S01]  /*6820*/  IADD3 R32, P0, R6, R34, RZ ;  /* 0x0000002206207210 */ /* 0x000fe20007f1e0ff */
[----:B0-----:R-:W-:Y:S01]  /*6830*/  FMUL R23, R82, R14 ;  /* 0x0000000e52177220 */ /* 0x001fe20000400000 */
[----:B------:R0:W-:Y:S01]  /*6840*/  @P4 STG.E desc[UR16][R30.64], R37 ;  /* 0x000000251e004986 */ /* 0x0001e2000c101910 */
[----:B------:R-:W-:Y:S02]  /*6850*/  IADD3 R26, P2, R22, R28, RZ ;  /* 0x0000001c161a7210 */ /* 0x000fe40007f5e0ff */
[----:B------:R-:W-:Y:S01]  /*6860*/  IMAD.X R33, R4, 0x1, R35, P0 ;  /* 0x0000000104217824 */ /* 0x000fe200000e0623 */
[----:B------:R-:W-:-:S02]  /*6870*/  ISETP.GT.AND P0, PT, R5, 0x78, PT ;  /* 0x000000780500780c */ /* 0x000fc40003f04270 */
[----:B-1----:R-:W-:Y:S01]  /*6880*/  IADD3 R24, P4, R22, R34, RZ ;  /* 0x0000002216187210 */ /* 0x002fe20007f9e0ff */
[C---:B------:R-:W-:Y:S01]  /*6890*/  IMAD.X R27, R21.reuse, 0x1, R29, P2 ;  /* 0x00000001151b7824 */ /* 0x040fe200010e061d */
[----:B------:R-:W-:Y:S01]  /*68a0*/  @P5 STG.E desc[UR16][R32.64], R81 ;  /* 0x0000005120005986 */ /* 0x000fe2000c101910 */
[-C--:B------:R-:W-:Y:S02]  /*68b0*/  IADD3 R28, P5, R6, R30.reuse, RZ ;  /* 0x0000001e061c7210 */ /* 0x080fe40007fbe0ff */
[----:B------:R-:W-:Y:S01]  /*68c0*/  IMAD.X R25, R21, 0x1, R35, P4 ;  /* 0x0000000115197824 */ /* 0x000fe200020e0623 */
[----:B------:R-:W-:Y:S01]  /*68d0*/  IADD3 R34, P4, R22, R30, RZ ;  /* 0x0000001e16227210 */ /* 0x000fe20007f9e0ff */
[----:B------:R1:W-:Y:S01]  /*68e0*/  @P6 STG.E desc[UR16][R26.64], R23 ;  /* 0x000000171a006986 */ /* 0x0003e2000c101910 */
[----:B------:R-:W-:Y:S01]  /*68f0*/  ISETP.GT.AND P2, PT, R5, 0x79, PT ;  /* 0x000000790500780c */ /* 0x000fe20003f44270 */
[--C-:B------:R-:W-:Y:S01]  /*6900*/  IMAD.X R29, R4, 0x1, R31.reuse, P5 ;  /* 0x00000001041d7824 */ /* 0x100fe200028e061f */
[C---:B------:R-:W-:Y:S01]  /*6910*/  ISETP.GT.AND P1, PT, R102.reuse, 0x8, P1 ;  /* 0x000000086600780c */ /* 0x040fe20000f24270 */
[----:B------:R-:W-:Y:S01]  /*6920*/  IMAD.X R35, R21, 0x1, R31, P4 ;  /* 0x0000000115237824 */ /* 0x000fe200020e061f */
[----:B------:R-:W-:Y:S01]  /*6930*/  ISETP.GT.AND P6, PT, R102, RZ, P0 ;  /* 0x000000ff6600720c */ /* 0x000fe200007c4270 */
[----:B------:R-:W-:Y:S01]  /*6940*/  FMUL R5, R84, R14 ;  /* 0x0000000e54057220 */ /* 0x000fe20000400000 */
[----:B0-----:R-:W-:-:S02]  /*6950*/  IADD3 R30, P5, R6, R32, RZ ;  /* 0x00000020061e7210 */ /* 0x001fc40007fbe0ff */
[C---:B------:R-:W-:Y:S02]  /*6960*/  ISETP.GT.AND P4, PT, R102.reuse, RZ, P2 ;  /* 0x000000ff6600720c */ /* 0x040fe40001784270 */
[----:B------:R-:W-:Y:S01]  /*6970*/  ISETP.GT.AND P0, PT, R102, 0x8, P0 ;  /* 0x000000086600780c */ /* 0x000fe20000704270 */
[--C-:B------:R-:W-:Y:S01]  /*6980*/  IMAD.X R31, R4, 0x1, R33.reuse, P5 ;  /* 0x00000001041f7824 */ /* 0x100fe200028e0621 */
[----:B------:R-:W-:Y:S01]  /*6990*/  ISETP.GT.AND P2, PT, R102, 0x8, P2 ;  /* 0x000000086600780c */ /* 0x000fe20001744270 */
[----:B-1----:R-:W-:Y:S01]  /*69a0*/  FMUL R27, R86, R14 ;  /* 0x0000000e561b7220 */ /* 0x002fe20000400000 */
[----:B------:R-:W-:Y:S01]  /*69b0*/  IADD3 R22, P5, R22, R32, RZ ;  /* 0x0000002016167210 */ /* 0x000fe20007fbe0ff */
[----:B------:R0:W-:Y:S04]  /*69c0*/  @P1 STG.E desc[UR16][R24.64], R83 ;  /* 0x0000005318001986 */ /* 0x0001e8000c101910 */
[----:B------:R-:W-:Y:S01]  /*69d0*/  IMAD.X R23, R21, 0x1, R33, P5 ;  /* 0x0000000115177824 */ /* 0x000fe200028e0621 */
[----:B------:R0:W-:Y:S04]  /*69e0*/  @P6 STG.E desc[UR16][R28.64], R5 ;  /* 0x000000051c006986 */ /* 0x0001e8000c101910 */
[----:B------:R0:W-:Y:S04]  /*69f0*/  @P4 STG.E desc[UR16][R30.64], R85 ;  /* 0x000000551e004986 */ /* 0x0001e8000c101910 */
[----:B------:R0:W-:Y:S04]  /*6a00*/  @P0 STG.E desc[UR16][R34.64], R27 ;  /* 0x0000001b22000986 */ /* 0x0001e8000c101910 */
[----:B------:R0:W-:Y:S02]  /*6a10*/  @P2 STG.E desc[UR16][R22.64], R87 ;  /* 0x0000005716002986 */ /* 0x0001e4000c101910 */
.L_x_154:
[----:B------:R-:W-:Y:S05]  /*6a20*/  BSYNC B0 ;  /* 0x0000000000007941 */ /* 0x000fea0003800000 */
.L_x_30:
[C---:B------:R-:W-:Y:S01]  /*6a30*/  LEA R2, P0, R8.reuse, R2, 0x1 ;  /* 0x0000000208027211 */ /* 0x040fe200078008ff */
[----:B------:R-:W-:Y:S01]  /*6a40*/  ULDC.64 UR8, c[0x0][0x750] ;  /* 0x0001d40000087ab9 */ /* 0x000fe20000000a00 */
[----:B-1----:R-:W-:Y:S01]  /*6a50*/  IMAD.U32 R4, RZ, RZ, UR13 ;  /* 0x0000000dff047e24 */ /* 0x002fe2000f8e00ff */
[----:B------:R-:W-:Y:S01]  /*6a60*/  PRMT R21, RZ, 0x7610, R21 ;  /* 0x00007610ff157816 */ /* 0x000fe20000000015 */
[----:B------:R-:W-:Y:S01]  /*6a70*/  IMAD.MOV.U32 R6, RZ, RZ, -0x1 ;  /* 0xffffffffff067424 */ /* 0x000fe200078e00ff */
[----:B------:R-:W-:Y:S01]  /*6a80*/  LEA.HI.X R3, R8, R3, R0, 0x1, P0 ;  /* 0x0000000308037211 */ /* 0x000fe200000f0c00 */
[----:B------:R1:W-:Y:S01]  /*6a90*/  SYNCS.ARRIVE.TRANS64.A1T0 RZ, [R4+UR20], RZ ;  /* 0x000000ff04ff79a7 */ /* 0x0003e20008100014 */
[----:B------:R-:W-:Y:S01]  /*6aa0*/  ISETP.GE.U32.AND P0, PT, R2, UR8, PT ;  /* 0x0000000802007c0c */ /* 0x000fe2000bf06070 */
[----:B0-----:R-:W-:-:S03]  /*6ab0*/  IMAD.MOV.U32 R5, RZ, RZ, -0x1 ;  /* 0xffffffffff057424 */ /* 0x001fc600078e00ff */
[----:B------:R-:W-:Y:S01]  /*6ac0*/  ISETP.GE.U32.AND.EX P0, PT, R3, UR9, PT, P0 ;  /* 0x0000000903007c0c */ /* 0x000fe2000bf06100 */
[----:B-1----:R-:W-:-:S12]  /*6ad0*/  IMAD.MOV.U32 R4, RZ, RZ, -0x1 ;  /* 0xffffffffff047424 */ /* 0x002fd800078e00ff */
[----:B------:R-:W-:Y:S05]  /*6ae0*/  @P0 BRA `(.L_x_155) ;  /* 0x0000000400600947 */ /* 0x000fea0003800000 */
[----:B----4-:R-:W0:Y:S01]  /*6af0*/  S2R R32, SR_CTAID.X ;  /* 0x0000000000207919 */ /* 0x010e220000002500 */
[----:B------:R-:W1:Y:S01]  /*6b00*/  LDC.64 R26, c[0x0][0x728] ;  /* 0x0001ca00ff1a7b82 */ /* 0x000e620000000a00 */
[----:B------:R-:W-:Y:S01]  /*6b10*/  ULDC UR8, c[0x0][0x150] ;  /* 0x0000540000087ab9 */ /* 0x000fe20000000800 */
[----:B------:R-:W-:Y:S01]  /*6b20*/  IMAD.MOV.U32 R24, RZ, RZ, R2 ;  /* 0x000000ffff187224 */ /* 0x000fe200078e0002 */
[----:B------:R-:W4:Y:S01]  /*6b30*/  S2R R34, SR_CTAID.Y ;  /* 0x0000000000227919 */ /* 0x000f220000002600 */
[----:B------:R-:W-:-:S04]  /*6b40*/  IMAD.MOV.U32 R25, RZ, RZ, R3 ;  /* 0x000000ffff197224 */ /* 0x000fc800078e0003 */
[----:B------:R-:W2:Y:S08]  /*6b50*/  LDC R35, c[0x0][0x144] ;  /* 0x00005100ff237b82 */ /* 0x000eb00000000800 */
[----:B------:R-:W2:Y:S08]  /*6b60*/  LDC R6, c[0x0][0x730] ;  /* 0x0001cc00ff067b82 */ /* 0x000eb00000000800 */
[----:B------:R-:W2:Y:S01]  /*6b70*/  LDC.64 R30, c[0x0][0x720] ;  /* 0x0001c800ff1e7b82 */ /* 0x000ea20000000a00 */
[----:B-1----:R-:W-:-:S04]  /*6b80*/  ISETP.NE.U32.AND P0, PT, R26, RZ, PT ;  /* 0x000000ff1a00720c */ /* 0x002fc80003f05070 */
[----:B------:R-:W-:Y:S02]  /*6b90*/  ISETP.NE.AND.EX P0, PT, R27, RZ, PT, P0 ;  /* 0x000000ff1b00720c */ /* 0x000fe40003f05300 */
[----:B0-----:R-:W-:-:S05]  /*6ba0*/  I2FP.F32.U32 R4, R32 ;  /* 0x0000002000047245 */ /* 0x001fca0000201000 */
[----:B------:R-:W-:-:S04]  /*6bb0*/  FMUL R4, R4, UR8 ;  /* 0x0000000804047c20 */ /* 0x000fc80008400000 */
[----:B------:R0:W1:Y:S02]  /*6bc0*/  F2I.U32.TRUNC.NTZ R33, R4 ;  /* 0x0000000400217305 */ /* 0x000064000020f000 */
[----:B----4-:R-:W-:Y:S05]  /*6bd0*/  @!P0 BRA `(.L_x_156) ;  /* 0x0000000000288947 */ /* 0x010fea0003800000 */
[----:B------:R-:W4:Y:S02]  /*6be0*/  LDC R5, c[0x0][0x734] ;  /* 0x0001cd00ff057b82 */ /* 0x000f240000000800 */
[----:B----4-:R-:W-:-:S05]  /*6bf0*/  IADD3 R21, P0, R2, R5, RZ ;  /* 0x0000000502157210 */ /* 0x010fca0007f1e0ff */
[----:B--2---:R-:W-:-:S04]  /*6c00*/  IMAD.X R29, RZ, RZ, R3, P0 ;  /* 0x000000ffff1d7224 */ /* 0x004fc800000e0603 */
[----:B0-----:R-:W-:-:S04]  /*6c10*/  IMAD.WIDE.U32 R4, R29, R26, RZ ;  /* 0x0000001a1d047225 */ /* 0x001fc800078e00ff */
[----:B------:R-:W-:-:S04]  /*6c20*/  IMAD.WIDE.U32 R22, P0, R21, R27, R4 ;  /* 0x0000001b15167225 */ /* 0x000fc80007800004 */
[----:B------:R-:W-:-:S04]  /*6c30*/  IMAD.WIDE.U32 R4, R21, R26, RZ ;  /* 0x0000001a15047225 */ /* 0x000fc800078e00ff */
[----:B------:R-:W-:Y:S01]  /*6c40*/  IMAD.X R25, RZ, RZ, RZ, P0 ;  /* 0x000000ffff197224 */ /* 0x000fe200000e06ff */
[----:B------:R-:W-:Y:S01]  /*6c50*/  IADD3 RZ, P0, R5, R22, RZ ;  /* 0x0000001605ff7210 */ /* 0x000fe20007f1e0ff */
[----:B------:R-:W-:-:S04]  /*6c60*/  IMAD.MOV.U32 R24, RZ, RZ, R23 ;  /* 0x000000ffff187224 */ /* 0x000fc800078e0017 */
[----:B------:R-:W-:-:S08]  /*6c70*/  IMAD.WIDE.U32.X R24, R29, R27, R24, P0 ;  /* 0x0000001b1d187225 */ /* 0x000fd000000e0418 */
.L_x_156:
[----:B------:R-:W4:Y:S01]  /*6c80*/  LDC.64 R38, c[0x0][0x740] ;  /* 0x0001d000ff267b82 */ /* 0x000f220000000a00 */
[-C--:B--2---:R-:W-:Y:S01]  /*6c90*/  SHF.R.U64 R28, R24, R6.reuse, R25 ;  /* 0x00000006181c7219 */ /* 0x084fe20000001219 */
[----:B-1----:R-:W-:Y:S01]  /*6ca0*/  IMAD.MOV R33, RZ, RZ, -R33 ;  /* 0x000000ffff217224 */ /* 0x002fe200078e0a21 */
[----:B0-----:R-:W-:Y:S01]  /*6cb0*/  SHF.R.U32.HI R4, RZ, R6, R25 ;  /* 0x00000006ff047219 */ /* 0x001fe20000011619 */
[----:B------:R-:W-:Y:S01]  /*6cc0*/  ULDC UR8, c[0x0][0x154] ;  /* 0x0000550000087ab9 */ /* 0x000fe20000000800 */
[----:B------:R-:W-:Y:S01]  /*6cd0*/  IADD3 R21, P0, RZ, -R28, RZ ;  /* 0x8000001cff157210 */ /* 0x000fe20007f1e0ff */
[----:B------:R-:W-:Y:S02]  /*6ce0*/  IMAD R33, R35, R33, R32 ;  /* 0x0000002123217224 */ /* 0x000fe400078e0220 */
[----:B------:R-:W0:Y:S01]  /*6cf0*/  LDC R22, c[0x0][0x718] ;  /* 0x0001c600ff167b82 */ /* 0x000e220000000800 */
[----:B------:R-:W-:Y:S02]  /*6d00*/  IMAD.MOV.U32 R23, RZ, RZ, -0x1 ;  /* 0xffffffffff177424 */ /* 0x000fe400078e00ff */
[----:B------:R-:W-:-:S02]  /*6d10*/  IMAD.X R5, RZ, RZ, ~R4, P0 ;  /* 0x000000ffff057224 */ /* 0x000fc400000e0e04 */
[----:B------:R-:W-:Y:S02]  /*6d20*/  IMAD.MOV.U32 R25, RZ, RZ, 0x1 ;  /* 0x00000001ff197424 */ /* 0x000fe400078e00ff */
[-C--:B------:R-:W-:Y:S01]  /*6d30*/  IMAD R6, R5, R30.reuse, RZ ;  /* 0x0000001e05067224 */ /* 0x080fe200078e02ff */
[----:B------:R-:W1:Y:S01]  /*6d40*/  LDC R24, c[0x0][0x708] ;  /* 0x0001c200ff187b82 */ /* 0x000e620000000800 */
[----:B------:R-:W-:-:S04]  /*6d50*/  IMAD.WIDE.U32 R4, R21, R30, R2 ;  /* 0x0000001e15047225 */ /* 0x000fc800078e0002 */
[----:B------:R-:W-:Y:S01]  /*6d60*/  IMAD R21, R21, R31, R6 ;  /* 0x0000001f15157224 */ /* 0x000fe200078e0206 */
[----:B------:R-:W-:Y:S02]  /*6d70*/  I2FP.F32.U32 R6, R34 ;  /* 0x0000002200067245 */ /* 0x000fe40000201000 */
[----:B------:R-:W2:Y:S01]  /*6d80*/  LDC R36, c[0x0][0x758] ;  /* 0x0001d600ff247b82 */ /* 0x000ea20000000800 */
[----:B------:R-:W-:Y:S01]  /*6d90*/  IMAD.IADD R5, R5, 0x1, R21 ;  /* 0x0000000105057824 */ /* 0x000fe200078e0215 */
[----:B----4-:R-:W-:Y:S01]  /*6da0*/  ISETP.NE.U32.AND P0, PT, R38, RZ, PT ;  /* 0x000000ff2600720c */ /* 0x010fe20003f05070 */
[----:B------:R-:W-:-:S03]  /*6db0*/  FMUL R21, R6, UR8 ;  /* 0x0000000806157c20 */ /* 0x000fc60008400000 */
[----:B------:R-:W-:Y:S01]  /*6dc0*/  ISETP.NE.AND.EX P0, PT, R39, RZ, PT, P0 ;  /* 0x000000ff2700720c */ /* 0x000fe20003f05300 */
[----:B------:R4:W2:Y:S01]  /*6dd0*/  F2I.U32.TRUNC.NTZ R29, R21 ;  /* 0x00000015001d7305 */ /* 0x0008a2000020f000 */
[----:B------:R-:W3:Y:S01]  /*6de0*/  LDC R31, c[0x0][0x148] ;  /* 0x00005200ff1f7b82 */ /* 0x000ee20000000800 */
[-CC-:B0-----:R-:W-:Y:S02]  /*6df0*/  SHF.R.U64 R26, R4, R22.reuse, R5.reuse ;  /* 0x00000016041a7219 */ /* 0x181fe40000001205 */
[----:B------:R-:W-:-:S05]  /*6e00*/  SHF.R.U32.HI R5, RZ, R22, R5 ;  /* 0x00000016ff057219 */ /* 0x000fca0000011605 */
[----:B------:R-:W0:Y:S01]  /*6e10*/  LDC R32, c[0x0][0x700] ;  /* 0x0001c000ff207b82 */ /* 0x000e220000000800 */
[-CC-:B-1----:R-:W-:Y:S02]  /*6e20*/  SHF.R.U64 R6, R26, R24.reuse, R5.reuse ;  /* 0x000000181a067219 */ /* 0x182fe40000001205 */
[----:B------:R-:W-:-:S05]  /*6e30*/  SHF.R.U32.HI R5, RZ, R24, R5 ;  /* 0x00000018ff057219 */ /* 0x000fca0000011605 */
[----:B------:R-:W1:Y:S01]  /*6e40*/  LDC R37, c[0x0][0x748] ;  /* 0x0001d200ff257b82 */ /* 0x000e620000000800 */
[-CC-:B--2---:R-:W-:Y:S02]  /*6e50*/  SHF.R.U64 R30, R6, R36.reuse, R5.reuse ;  /* 0x00000024061e7219 */ /* 0x184fe40000001205 */
[-C--:B------:R-:W-:Y:S02]  /*6e60*/  SHF.L.U32 R23, R23, R36.reuse, RZ ;  /* 0x0000002417177219 */ /* 0x080fe400000006ff */
[-C--:B------:R-:W-:Y:S01]  /*6e70*/  SHF.R.U32.HI R5, RZ, R36.reuse, R5 ;  /* 0x00000024ff057219 */ /* 0x080fe20000011605 */
[----:B------:R-:W-:Y:S01]  /*6e80*/  IMAD.MOV.U32 R4, RZ, RZ, R30 ;  /* 0x000000ffff047224 */ /* 0x000fe200078e001e */
[----:B------:R-:W-:Y:S01]  /*6e90*/  SHF.L.U32 R36, R25, R36, RZ ;  /* 0x0000002419247219 */ /* 0x000fe200000006ff */
[----:B------:R-:W2:Y:S01]  /*6ea0*/  LDC R40, c[0x0][0x738] ;  /* 0x0001ce00ff287b82 */ /* 0x000ea20000000800 */
[----:B------:R-:W-:-:S07]  /*6eb0*/  LOP3.LUT R35, RZ, R23, RZ, 0x33, !PT ;  /* 0x00000017ff237212 */ /* 0x000fce00078e33ff */
[----:B------:R-:W0:Y:S01]  /*6ec0*/  LDC R41, c[0x0][0x710] ;  /* 0x0001c400ff297b82 */ /* 0x000e220000000800 */
[----:B----4-:R-:W-:Y:S05]  /*6ed0*/  @!P0 BRA `(.L_x_157) ;  /* 0x0000000000288947 */ /* 0x010fea0003800000 */
[----:B------:R-:W4:Y:S02]  /*6ee0*/  LDC R21, c[0x0][0x74c] ;  /* 0x0001d300ff157b82 */ /* 0x000f240000000800 */
[----:B----4-:R-:W-:-:S05]  /*6ef0*/  IADD3 R21, P0, R30, R21, RZ ;  /* 0x000000151e157210 */ /* 0x010fca0007f1e0ff */
        /* <DEDUP_REMOVED lines=8> */
.L_x_157:
[----:B-1----:R-:W-:Y:S01]  /*6f80*/  SHF.R.U64 R4, R4, R37, R5 ;  /* 0x0000002504047219 */ /* 0x002fe20000001205 */
[----:B0-----:R-:W-:Y:S01]  /*6f90*/  VIADD R23, R32, 0xffffffff ;  /* 0xffffffff20177836 */ /* 0x001fe20000000000 */
[----:B------:R-:W-:Y:S01]  /*6fa0*/  LOP3.LUT R21, R6, R35, RZ, 0xc0, !PT ;  /* 0x0000002306157212 */ /* 0x000fe200078ec0ff */
[----:B------:R-:W-:Y:S02]  /*6fb0*/  IMAD.MOV R29, RZ, RZ, -R29 ;  /* 0x000000ffff1d7224 */ /* 0x000fe400078e0a1d */
[----:B------:R-:W-:Y:S01]  /*6fc0*/  IMAD.MOV R5, RZ, RZ, -R4 ;  /* 0x000000ffff057224 */ /* 0x000fe200078e0a04 */
[----:B------:R-:W-:Y:S01]  /*6fd0*/  LOP3.LUT R23, R26, R23, RZ, 0xc0, !PT ;  /* 0x000000171a177212 */ /* 0x000fe200078ec0ff */
[----:B------:R-:W-:Y:S02]  /*6fe0*/  IMAD R6, R36, R4, R21 ;  /* 0x0000000424067224 */ /* 0x000fe400078e0215 */
[----:B---3--:R-:W-:Y:S02]  /*6ff0*/  @P3 IMAD R33, R31, R29, R34 ;  /* 0x0000001d1f213224 */ /* 0x008fe400078e0222 */
[----:B--2---:R-:W-:-:S02]  /*7000*/  IMAD R4, R5, R40, R30 ;  /* 0x0000002805047224 */ /* 0x004fc400078e021e */
[----:B------:R-:W-:Y:S02]  /*7010*/  IMAD R6, R6, R41, R33 ;  /* 0x0000002906067224 */ /* 0x000fe400078e0221 */
[----:B------:R-:W-:Y:S02]  /*7020*/  IMAD R23, R4, R32, R23 ;  /* 0x0000002004177224 */ /* 0x000fe400078e0217 */
[----:B------:R-:W-:Y:S02]  /*7030*/  IMAD.MOV.U32 R21, RZ, RZ, 0x1 ;  /* 0x00000001ff157424 */ /* 0x000fe400078e00ff */
[----:B------:R-:W-:Y:S01]  /*7040*/  IMAD.MOV.U32 R4, RZ, RZ, R28 ;  /* 0x000000ffff047224 */ /* 0x000fe200078e001c */
[----:B------:R-:W-:Y:S02]  /*7050*/  SEL R5, R23, R6, !P3 ;  /* 0x0000000617057207 */ /* 0x000fe40005800000 */
[----:B------:R-:W-:-:S07]  /*7060*/  SEL R6, R6, R23, !P3 ;  /* 0x0000001706067207 */ /* 0x000fce0005800000 */
.L_x_155:
[----:B------:R-:W-:Y:S02]  /*7070*/  LOP3.LUT P0, RZ, R21, 0xff, RZ, 0xc0, !PT ;  /* 0x000000ff15ff7812 */ /* 0x000fe4000780c0ff */
[----:B------:R-:W-:-:S11]  /*7080*/  LOP3.LUT R100, R100, 0x1, RZ, 0x3c, !PT ;  /* 0x0000000164647812 */ /* 0x000fd600078e3cff */
[----:B------:R-:W-:Y:S05]  /*7090*/  @P0 BRA `(.L_x_158) ;  /* 0xffffffa400e40947 */ /* 0x000fea000383ffff */
[----:B------:R-:W-:Y:S05]  /*70a0*/  EXIT ;  /* 0x000000000000794d */ /* 0x000fea0003800000 */
.L_x_18:
[----:B------:R-:W-:-:S08]  /*70b0*/  ISETP.NE.AND P0, PT, R19, RZ, PT ;  /* 0x000000ff1300720c */ /* 0x000fd00003f05270 */
[----:B--23-5:R-:W0:-:S00]  /*70c0*/  USETMAXREG.DEALLOC.CTAPOOL 0x28 ;  /* 0x00000028000079c8 */ /* 0x02ce0000080e0500 */
[----:B------:R-:W-:Y:S05]  /*70d0*/  @P0 EXIT ;  /* 0x000000000000094d */ /* 0x000fea0003800000 */
[----:B0-----:R-:W-:Y:S01]  /*70e0*/  LOP3.LUT P0, RZ, R20, 0xff, RZ, 0xc0, !PT ;  /* 0x000000ff14ff7812 */ /* 0x001fe2000780c0ff */
[----:B------:R-:W-:Y:S02]  /*70f0*/  IMAD.MOV.U32 R12, RZ, RZ, 0x1 ;  /* 0x00000001ff0c7424 */ /* 0x000fe400078e00ff */
[----:B------:R-:W-:-:S10]  /*7100*/  IMAD.MOV.U32 R13, RZ, RZ, RZ ;  /* 0x000000ffff0d7224 */ /* 0x000fd400078e00ff */
[----:B------:R-:W-:Y:S05]  /*7110*/  @!P0 BRA `(.L_x_159) ;  /* 0x0000000c00608947 */ /* 0x000fea0003800000 */
[----:B------:R-:W0:Y:S01]  /*7120*/  S2R R17, SR_CgaCtaId ;  /* 0x0000000000117919 */ /* 0x000e220000008800 */
[----:B------:R-:W-:Y:S01]  /*7130*/  LOP3.LUT P0, RZ, R10, 0x1f, RZ, 0xc0, !PT ;  /* 0x0000001f0aff7812 */ /* 0x000fe2000780c0ff */
[----:B------:R-:W-:Y:S01]  /*7140*/  ULDC UR5, c[0x0][0x758] ;  /* 0x0001d60000057ab9 */ /* 0x000fe20000000800 */
[----:B------:R-:W-:Y:S01]  /*7150*/  UMOV UR7, 0xffffffff ;  /* 0xffffffff00077882 */ /* 0x000fe20000000000 */
[----:B------:R-:W-:Y:S01]  /*7160*/  BSSY B0, `(.L_x_159) ;  /* 0x00000d3000007945 */ /* 0x000fe20003800000 */
[----:B------:R-:W-:Y:S01]  /*7170*/  USHF.L.U32 UR7, UR7, UR5, URZ ;  /* 0x0000000507077299 */ /* 0x000fe2000800063f */
[C---:B------:R-:W-:Y:S01]  /*7180*/  ISETP.NE.AND P2, PT, R11.reuse, RZ, PT ;  /* 0x000000ff0b00720c */ /* 0x040fe20003f45270 */
[----:B------:R-:W-:Y:S01]  /*7190*/  IMAD.MOV.U32 R15, RZ, RZ, 0x1 ;  /* 0x00000001ff0f7424 */ /* 0x000fe200078e00ff */
[----:B------:R-:W-:Y:S01]  /*71a0*/  ISETP.NE.OR P0, PT, R11, RZ, !P0 ;  /* 0x000000ff0b00720c */ /* 0x000fe20004705670 */
[----:B------:R-:W-:Y:S01]  /*71b0*/  IMAD.MOV.U32 R12, RZ, RZ, 0x1 ;  /* 0x00000001ff0c7424 */ /* 0x000fe200078e00ff */
[----:B------:R-:W-:Y:S01]  /*71c0*/  LOP3.LUT R14, R7, 0x2, RZ, 0xfc, !PT ;  /* 0x00000002070e7812 */ /* 0x000fe200078efcff */
[----:B------:R-:W-:Y:S01]  /*71d0*/  IMAD.MOV.U32 R13, RZ, RZ, RZ ;  /* 0x000000ffff0d7224 */ /* 0x000fe200078e00ff */
[----:B------:R-:W-:Y:S01]  /*71e0*/  ULDC UR4, c[0x0][0x700] ;  /* 0x0001c00000047ab9 */ /* 0x000fe20000000800 */
[----:B------:R-:W-:Y:S01]  /*71f0*/  UMOV UR8, 0x1 ;  /* 0x0000000100087882 */ /* 0x000fe20000000000 */
[----:B------:R-:W-:-:S02]  /*7200*/  UIADD3 UR29, UR6, 0x1, URZ ;  /* 0x00000001061d7890 */ /* 0x000fc4000fffe03f */
[----:B------:R-:W-:Y:S02]  /*7210*/  UIADD3 UR4, UR4, -0x1, URZ ;  /* 0xffffffff04047890 */ /* 0x000fe4000fffe03f */
[----:B------:R-:W-:Y:S02]  /*7220*/  USHF.L.U32 UR5, UR8, UR5, URZ ;  /* 0x0000000508057299 */ /* 0x000fe4000800063f */
[----:B------:R-:W-:Y:S01]  /*7230*/  ULOP3.LUT UR7, URZ, UR7, URZ, 0x33, !UPT ;  /* 0x000000073f077292 */ /* 0x000fe2000f8e333f */
[----:B------:R-:W-:Y:S01]  /*7240*/  ULDC.64 UR32, c[0x0][0x198] ;  /* 0x0000660000207ab9 */ /* 0x000fe20000000a00 */
[C---:B0-----:R-:W-:Y:S02]  /*7250*/  IMAD.SHL.U32 R16, R17.reuse, 0x40, RZ ;  /* 0x0000004011107824 */ /* 0x041fe400078e00ff */
[----:B------:R-:W-:-:S03]  /*7260*/  IMAD.SHL.U32 R17, R17, 0x1000, RZ ;  /* 0x0000100011117824 */ /* 0x000fc600078e00ff */
[----:B------:R-:W-:Y:S02]  /*7270*/  LOP3.LUT R16, R16, 0x40, RZ, 0xc0, !PT ;  /* 0x0000004010107812 */ /* 0x000fe400078ec0ff */
[----:B------:R-:W-:-:S07]  /*7280*/  LOP3.LUT R17, R17, 0x1000, RZ, 0xc0, !PT ;  /* 0x0000100011117812 */ /* 0x000fce00078ec0ff */
.L_x_171:
[----:B------:R-:W-:-:S03]  /*7290*/  UMOV UR8, 0xffffffff ;  /* 0xffffffff00087882 */ /* 0x000fc60000000000 */
[----:B------:R-:W-:Y:S05]  /*72a0*/  BRA.DIV UR8, `(.L_x_160) ;  /* 0x0000001608007947 */ /* 0x000fea000b800000 */
[----:B------:R-:W-:-:S13]  /*72b0*/  ELECT P1, URZ, PT ;  /* 0x00000000003f782f */ /* 0x000fda0003820000 */
.L_x_191:
[----:B------:R-:W0:Y:S01]  /*72c0*/  LDC R10, c[0x0][0x604] ;  /* 0x00018100ff0a7b82 */ /* 0x000e220000000800 */
[----:B------:R-:W-:Y:S01]  /*72d0*/  BSSY B1, `(.L_x_161) ;  /* 0x0000047000017945 */ /* 0x000fe20003800000 */
[----:B0-----:R-:W-:-:S13]  /*72e0*/  ISETP.LT.OR P1, PT, R10, 0x1, !P1 ;  /* 0x000000010a00780c */ /* 0x001fda0004f21670 */
[----:B------:R-:W-:Y:S05]  /*72f0*/  @P1 BRA `(.L_x_162) ;  /* 0x0000000400101947 */ /* 0x000fea0003800000 */
[----:B------:R-:W-:Y:S01]  /*7300*/  IMAD R19, R5, 0x80, R16 ;  /* 0x0000008005137824 */ /* 0x000fe200078e0210 */
[----:B------:R-:W-:Y:S01]  /*7310*/  CS2R R22, SRZ ;  /* 0x0000000000167805 */ /* 0x000fe2000001ff00 */
[----:B------:R-:W-:Y:S02]  /*7320*/  IMAD.SHL.U32 R26, R6, 0x40, RZ ;  /* 0x00000040061a7824 */ /* 0x000fe400078e00ff */
[----:B------:R-:W-:Y:S02]  /*7330*/  IMAD.U32 R24, RZ, RZ, UR29 ;  /* 0x0000001dff187e24 */ /* 0x000fe4000f8e00ff */
[----:B------:R-:W-:Y:S02]  /*7340*/  IMAD.MOV.U32 R5, RZ, RZ, R12 ;  /* 0x000000ffff057224 */ /* 0x000fe400078e000c */
[----:B------:R-:W-:Y:S02]  /*7350*/  IMAD.MOV.U32 R10, RZ, RZ, R13 ;  /* 0x000000ffff0a7224 */ /* 0x000fe400078e000d */
[----:B------:R-:W-:-:S07]  /*7360*/  IMAD.MOV.U32 R25, RZ, RZ, RZ ;  /* 0x000000ffff197224 */ /* 0x000fce00078e00ff */
.L_x_166:
[----:B------:R-:W0:Y:S01]  /*7370*/  S2R R18, SR_CgaCtaId ;  /* 0x0000000000127919 */ /* 0x000e220000008800 */
[----:B------:R-:W-:-:S04]  /*7380*/  MOV R11, 0x400 ;  /* 0x00000400000b7802 */ /* 0x000fc80000000f00 */
[----:B0-----:R-:W-:Y:S02]  /*7390*/  LEA R21, R18, R11, 0x18 ;  /* 0x0000000b12157211 */ /* 0x001fe400078ec0ff */
[----:B------:R-:W-:Y:S01]  /*73a0*/  SHF.L.U32 R11, R5, 0x1f, RZ ;  /* 0x0000001f050b7819 */ /* 0x000fe200000006ff */
[----:B------:R-:W0:Y:S02]  /*73b0*/  @!P2 LDC R18, c[0x0][0x640] ;  /* 0x00019000ff12ab82 */ /* 0x000e240000000800 */
[----:B------:R-:W-:-:S04]  /*73c0*/  IMAD R20, R10, 0x8, R21 ;  /* 0x000000080a147824 */ /* 0x000fc800078e0215 */
[----:B------:R-:W1:Y:S02]  /*73d0*/  SYNCS.PHASECHK.TRANS64.TRYWAIT P1, [R20+URZ+0x58], R11 ;  /* 0x0000580b140075a7 */ /* 0x000e64000802017f */
[----:B-1----:R-:W-:Y:S05]  /*73e0*/  @!P1 BRA `(.L_x_163) ;  /* 0x0000001000d09947 */ /* 0x002fea0003800000 */
.L_x_192:
[----:B-1----:R-:W-:Y:S01]  /*73f0*/  PRMT R11, R14, 0x9910, RZ ;  /* 0x000099100e0b7816 */ /* 0x002fe200000000ff */
[----:B0-----:R0:W-:Y:S03]  /*7400*/  @!P2 SYNCS.ARRIVE.TRANS64 RZ, [R20+URZ], R18 ;  /* 0x0000001214ffa9a7 */ /* 0x0011e6000800003f */
[----:B------:R-:W-:-:S13]  /*7410*/  ISETP.NE.AND P1, PT, R11, 0x2, PT ;  /* 0x000000020b00780c */ /* 0x000fda0003f25270 */
[----:B0-----:R-:W-:Y:S05]  /*7420*/  @P1 BRA `(.L_x_164) ;  /* 0x0000000000041947 */ /* 0x001fea0003800000 */
[----:B------:R-:W-:Y:S01]  /*7430*/  BPT.TRAP 0x1 ;  /* 0x000000040000795c */ /* 0x000fe20000300000 */
.L_x_164:
[----:B------:R-:W-:Y:S05]  /*7440*/  @P0 BRA `(.L_x_165) ;  /* 0x0000000000040947 */ /* 0x000fea0003800000 */
[----:B------:R-:W-:Y:S01]  /*7450*/  BPT.TRAP 0x1 ;  /* 0x000000040000795c */ /* 0x000fe20000300000 */
.L_x_165:
[----:B------:R-:W-:Y:S01]  /*7460*/  IMAD R11, R10, 0x2000, R17 ;  /* 0x000020000a0b7824 */ /* 0x000fe200078e0211 */
[----:B------:R-:W-:Y:S01]  /*7470*/  R2UR UR25, R20 ;  /* 0x00000000141972ca */ /* 0x000fe200000e0000 */
[--C-:B------:R-:W-:Y:S01]  /*7480*/  IMAD R18, R10, 0x1000, R21.reuse ;  /* 0x000010000a127824 */ /* 0x100fe200078e0215 */
[----:B------:R-:W-:Y:S01]  /*7490*/  R2UR UR28, R4 ;  /* 0x00000000041c72ca */ /* 0x000fe200000e0000 */
[--C-:B------:R-:W-:Y:S01]  /*74a0*/  IMAD R11, R11, 0x2, R21.reuse ;  /* 0x000000020b0b7824 */ /* 0x100fe200078e0215 */
[----:B------:R-:W-:Y:S01]  /*74b0*/  UIADD3 UR14, UP0, UR32, 0xf0, URZ ;  /* 0x000000f0200e7890 */ /* 0x000fe2000ff1e03f */
[----:B------:R-:W-:Y:S01]  /*74c0*/  IMAD R21, R10, 0x200, R21 ;  /* 0x000002000a157824 */ /* 0x000fe200078e0215 */
[----:B------:R-:W-:Y:S01]  /*74d0*/  R2UR UR24, R18 ;  /* 0x00000000121872ca */ /* 0x000fe200000e0000 */
[----:B------:R-:W-:Y:S01]  /*74e0*/  VIADD R24, R24, 0xffffffff ;  /* 0xffffffff18187836 */ /* 0x000fe20000000000 */
[----:B------:R-:W-:Y:S01]  /*74f0*/  R2UR UR16, R11 ;  /* 0x000000000b1072ca */ /* 0x000fe200000e0000 */
[----:B------:R-:W-:Y:S01]  /*7500*/  UIADD3 UR22, UP1, UR32, 0x1f0, URZ ;  /* 0x000001f020167890 */ /* 0x000fe2000ff3e03f */
[----:B------:R-:W-:Y:S01]  /*7510*/  R2UR UR8, R21 ;  /* 0x00000000150872ca */ /* 0x000fe200000e0000 */
[----:B------:R-:W-:Y:S01]  /*7520*/  UIADD3 UR34, UP2, UR32, 0x2f0, URZ ;  /* 0x000002f020227890 */ /* 0x000fe2000ff5e03f */
[----:B------:R-:W-:Y:S01]  /*7530*/  R2UR UR26, R23 ;  /* 0x00000000171a72ca */ /* 0x000fe200000e0000 */
[----:B------:R-:W-:Y:S01]  /*7540*/  UIADD3.X UR15, URZ, UR33, URZ, UP0, !UPT ;  /* 0x000000213f0f7290 */ /* 0x000fe200087fe43f */
[----:B------:R-:W-:Y:S01]  /*7550*/  R2UR UR27, R26 ;  /* 0x000000001a1b72ca */ /* 0x000fe200000e0000 */
[----:B------:R-:W-:Y:S01]  /*7560*/  UIADD3.X UR23, URZ, UR33, URZ, UP1, !UPT ;  /* 0x000000213f177290 */ /* 0x000fe20008ffe43f */
[----:B------:R-:W-:Y:S01]  /*7570*/  R2UR UR11, R6 ;  /* 0x00000000060b72ca */ /* 0x000fe200000e0000 */
[----:B------:R-:W-:Y:S01]  /*7580*/  VIADD R10, R10, 0x1 ;  /* 0x000000010a0a7836 */ /* 0x000fe20000000000 */
[----:B------:R-:W-:Y:S01]  /*7590*/  R2UR UR12, R25 ;  /* 0x00000000190c72ca */ /* 0x000fe200000e0000 */
[----:B------:R-:W-:Y:S01]  /*75a0*/  UIADD3 UR24, UR24, 0x180, URZ ;  /* 0x0000018018187890 */ /* 0x000fe2000fffe03f */
[----:B------:R-:W-:Y:S01]  /*75b0*/  R2UR UR18, R22 ;  /* 0x00000000161272ca */ /* 0x000fe200000e0000 */
[----:B------:R-:W-:Y:S01]  /*75c0*/  UIADD3.X UR35, URZ, UR33, URZ, UP2, !UPT ;  /* 0x000000213f237290 */ /* 0x000fe200097fe43f */
[----:B------:R-:W-:Y:S01]  /*75d0*/  R2UR UR19, R19 ;  /* 0x00000000131372ca */ /* 0x000fe200000e0000 */
[----:B------:R-:W-:Y:S01]  /*75e0*/  UIADD3 UR8, UR8, 0x37180, URZ ;  /* 0x0003718008087890 */ /* 0x000fe2000fffe03f */
[----:B------:R-:W-:Y:S01]  /*75f0*/  ISETP.GT.AND P4, PT, R24, 0x1, PT ;  /* 0x000000011800780c */ /* 0x000fe20003f84270 */
[----:B------:R-:W-:Y:S01]  /*7600*/  UIADD3 UR16, UR16, 0xb180, URZ ;  /* 0x0000b18010107890 */ /* 0x000fe2000fffe03f */
[C---:B------:R-:W-:Y:S01]  /*7610*/  ISETP.NE.AND P1, PT, R10.reuse, 0xb, PT ;  /* 0x0000000b0a00780c */ /* 0x040fe20003f25270 */
[----:B------:R-:W-:Y:S01]  /*7620*/  UMOV UR30, 0x0 ;  /* 0x00000000001e7882 */ /* 0x000fe20000000000 */
[----:B------:R-:W-:Y:S01]  /*7630*/  UMOV UR31, 0x10000000 ;  /* 0x10000000001f7882 */ /* 0x000fe20000000000 */
[----:B------:R-:W-:Y:S01]  /*7640*/  UMOV UR10, URZ ;  /* 0x0000003f000a7c82 */ /* 0x000fe20008000000 */
[----:B------:R-:W-:Y:S01]  /*7650*/  UMOV UR9, UR25 ;  /* 0x0000001900097c82 */ /* 0x000fe20008000000 */
[----:B------:R-:W-:Y:S01]  /*7660*/  UMOV UR13, UR28 ;  /* 0x0000001c000d7c82 */ /* 0x000fe20008000000 */
[----:B------:R0:W-:Y:S01]  /*7670*/  UTMALDG.3D [UR24], [UR14], desc[UR30] ;  /* 0x00001e180e0075b4 */ /* 0x0001e20008011000 */
[----:B------:R-:W-:Y:S01]  /*7680*/  UMOV UR21, 0x30000 ;  /* 0x0003000000157882 */ /* 0x000fe20000000000 */
[----:B------:R-:W-:Y:S01]  /*7690*/  UMOV UR17, UR25 ;  /* 0x0000001900117c82 */ /* 0x000fe20008000000 */
[----:B------:R-:W-:Y:S01]  /*76a0*/  UMOV UR20, UR28 ;  /* 0x0000001c00147c82 */ /* 0x000fe20008000000 */
[----:B------:R-:W-:Y:S01]  /*76b0*/  SEL R18, RZ, 0x1, P1 ;  /* 0x00000001ff127807 */ /* 0x000fe20000800000 */
[----:B------:R-:W-:Y:S01]  /*76c0*/  VIADD R25, R25, 0x1 ;  /* 0x0000000119197836 */ /* 0x000fe20000000000 */
[----:B------:R-:W-:Y:S01]  /*76d0*/  SEL R10, R10, RZ, P1 ;  /* 0x000000ff0a0a7207 */ /* 0x000fe20000800000 */
[----:B------:R-:W-:Y:S01]  /*76e0*/  VIADD R23, R23, 0x20 ;  /* 0x0000002017177836 */ /* 0x000fe20000000000 */
[----:B------:R0:W-:Y:S01]  /*76f0*/  UTMALDG.4D [UR8], [UR22], desc[UR30] ;  /* 0x00001e08160075b4 */ /* 0x0001e20008019000 */
[----:B------:R-:W-:Y:S01]  /*7700*/  LOP3.LUT R5, R5, R18, RZ, 0x3c, !PT ;  /* 0x0000001205057212 */ /* 0x000fe200078e3cff */
[----:B------:R-:W-:Y:S01]  /*7710*/  VIADD R22, R22, 0x40 ;  /* 0x0000004016167836 */ /* 0x000fe20000000000 */
[----:B------:R0:W-:Y:S02]  /*7720*/  UTMALDG.3D.MULTICAST [UR16], [UR34], UR21, desc[UR30] ;  /* 0x00001e10220073b4 */ /* 0x0001e40008011815 */
[----:B0-----:R-:W-:Y:S05]  /*7730*/  @P4 BRA `(.L_x_166) ;  /* 0xfffffffc000c4947 */ /* 0x001fea000383ffff */
.L_x_162:
[----:B------:R-:W-:Y:S05]  /*7740*/  BSYNC B1 ;  /* 0x0000000000017941 */ /* 0x000fea0003800000 */
.L_x_161:
[----:B------:R-:W-:Y:S01]  /*7750*/  LOP3.LUT P5, RZ, R15, 0xff, RZ, 0xc0, !PT ;  /* 0x000000ff0fff7812 */ /* 0x000fe200078ac0ff */
[----:B------:R-:W-:Y:S01]  /*7760*/  VIADD R6, R13, UR6 ;  /* 0x000000060d067c36 */ /* 0x000fe20008000000 */
[----:B------:R-:W-:Y:S01]  /*7770*/  ULDC.64 UR8, c[0x0][0x750] ;  /* 0x0001d40000087ab9 */ /* 0x000fe20000000a00 */
[----:B------:R-:W-:Y:S01]  /*7780*/  IMAD.U32 R11, RZ, RZ, UR6 ;  /* 0x00000006ff0b7e24 */ /* 0x000fe2000f8e00ff */
[----:B------:R-:W-:Y:S01]  /*7790*/  UISETP.GE.U32.AND UP0, UPT, UR6, 0xb, UPT ;  /* 0x0000000b0600788c */ /* 0x000fe2000bf06070 */
[----:B------:R-:W-:Y:S01]  /*77a0*/  BSSY B1, `(.L_x_167) ;  /* 0x000006c000017945 */ /* 0x000fe20003800000 */
[----:B------:R-:W-:Y:S02]  /*77b0*/  ISETP.GT.U32.AND P1, PT, R6, 0xa, PT ;  /* 0x0000000a0600780c */ /* 0x000fe40003f24070 */
[----:B------:R-:W-:Y:S02]  /*77c0*/  PRMT R15, RZ, 0x7610, R15 ;  /* 0x00007610ff0f7816 */ /* 0x000fe4000000000f */
[----:B------:R-:W-:-:S02]  /*77d0*/  ISETP.LT.U32.AND P1, PT, R11, 0xb, P1 ;  /* 0x0000000b0b00780c */ /* 0x000fc40000f21070 */
[----:B------:R-:W-:Y:S01]  /*77e0*/  PLOP3.LUT P4, PT, PT, PT, UP0, 0x80, 0x0 ;  /* 0x000000000000781c */ /* 0x000fe20003f8f008 */
[----:B------:R-:W0:Y:S01]  /*77f0*/  @P5 S2R R5, SR_CgaCtaId ;  /* 0x0000000000055919 */ /* 0x000e220000008800 */
[----:B------:R-:W-:-:S04]  /*7800*/  @P5 MOV R4, 0x400 ;  /* 0x0000040000045802 */ /* 0x000fc80000000f00 */
[----:B0-----:R-:W-:Y:S01]  /*7810*/  @P5 LEA R10, R5, R4, 0x18 ;  /* 0x00000004050a5211 */ /* 0x001fe200078ec0ff */
[----:B------:R-:W-:-:S03]  /*7820*/  IMAD.WIDE.U32 R4, R6, -0x45d1745d, RZ ;  /* 0xba2e8ba306047825 */ /* 0x000fc600078e00ff */
[----:B------:R0:W-:Y:S01]  /*7830*/  @P5 SYNCS.ARRIVE.TRANS64.A1T0 RZ, [R10+URZ+0xe8], RZ ;  /* 0x0000e8ff0aff59a7 */ /* 0x0001e2000810003f */
[----:B------:R-:W-:Y:S01]  /*7840*/  IADD3 R2, P5, R2, R8, RZ ;  /* 0x0000000802027210 */ /* 0x000fe20007fbe0ff */
[----:B------:R-:W-:Y:S01]  /*7850*/  IMAD.MOV.U32 R4, RZ, RZ, -0x1 ;  /* 0xffffffffff047424 */ /* 0x000fe200078e00ff */
[----:B------:R-:W-:Y:S02]  /*7860*/  SHF.R.U32.HI R11, RZ, 0x3, R5 ;  /* 0x00000003ff0b7819 */ /* 0x000fe40000011605 */
[----:B------:R-:W-:Y:S01]  /*7870*/  SEL R5, RZ, 0x1, !P1 ;  /* 0x00000001ff057807 */ /* 0x000fe20004800000 */
[----:B------:R-:W-:Y:S01]  /*7880*/  IMAD.X R3, R3, 0x1, R0, P5 ;  /* 0x0000000103037824 */ /* 0x000fe200028e0600 */
[----:B------:R-:W-:Y:S01]  /*7890*/  ISETP.GE.U32.AND P1, PT, R2, UR8, PT ;  /* 0x0000000802007c0c */ /* 0x000fe2000bf26070 */
[----:B------:R-:W-:Y:S01]  /*78a0*/  IMAD R13, R11, -0xb, R6 ;  /* 0xfffffff50b0d7824 */ /* 0x000fe200078e0206 */
[----:B------:R-:W-:Y:S01]  /*78b0*/  LOP3.LUT R12, R12, R5, RZ, 0x3c, !PT ;  /* 0x000000050c0c7212 */ /* 0x000fe200078e3cff */
[----:B------:R-:W-:Y:S01]  /*78c0*/  IMAD.MOV.U32 R6, RZ, RZ, -0x1 ;  /* 0xffffffffff067424 */ /* 0x000fe200078e00ff */
[----:B------:R-:W-:Y:S01]  /*78d0*/  ISETP.GE.U32.AND.EX P1, PT, R3, UR9, PT, P1 ;  /* 0x0000000903007c0c */ /* 0x000fe2000bf26110 */
[----:B------:R-:W-:Y:S01]  /*78e0*/  IMAD.MOV.U32 R5, RZ, RZ, -0x1 ;  /* 0xffffffffff057424 */ /* 0x000fe200078e00ff */
[----:B------:R-:W-:-:S02]  /*78f0*/  @P4 LOP3.LUT R12, R12, 0x1, R11, 0x78, !PT ;  /* 0x000000010c0c4812 */ /* 0x000fc400078e780b */
[----:B0-----:R-:W-:-:S09]  /*7900*/  PRMT R10, RZ, 0x7610, R10 ;  /* 0x00007610ff0a7816 */ /* 0x001fd2000000000a */
[----:B------:R-:W-:Y:S05]  /*7910*/  @P1 BRA `(.L_x_168) ;  /* 0x0000000400501947 */ /* 0x000fea0003800000 */
[----:B------:R-:W0:Y:S01]  /*7920*/  S2R R6, SR_CTAID.X ;  /* 0x0000000000067919 */ /* 0x000e220000002500 */
[----:B------:R-:W-:Y:S01]  /*7930*/  ULDC.64 UR8, c[0x0][0x728] ;  /* 0x0001ca0000087ab9 */ /* 0x000fe20000000a00 */
[----:B------:R-:W-:Y:S01]  /*7940*/  ULDC UR11, c[0x0][0x730] ;  /* 0x0001cc00000b7ab9 */ /* 0x000fe20000000800 */
[----:B------:R-:W-:Y:S01]  /*7950*/  ISETP.NE.U32.AND P1, PT, RZ, UR8, PT ;  /* 0x00000008ff007c0c */ /* 0x000fe2000bf25070 */
[----:B------:R-:W1:Y:S01]  /*7960*/  S2R R19, SR_CTAID.Y ;  /* 0x0000000000137919 */ /* 0x000e620000002600 */
[----:B------:R-:W-:Y:S01]  /*7970*/  ULDC UR12, c[0x0][0x150] ;  /* 0x00005400000c7ab9 */ /* 0x000fe20000000800 */
[----:B------:R-:W-:Y:S01]  /*7980*/  IMAD.MOV.U32 R4, RZ, RZ, R2 ;  /* 0x000000ffff047224 */ /* 0x000fe200078e0002 */
[----:B------:R-:W-:Y:S01]  /*7990*/  ISETP.NE.AND.EX P1, PT, RZ, UR9, PT, P1 ;  /* 0x00000009ff007c0c */ /* 0x000fe2000bf25310 */
[----:B------:R-:W-:Y:S01]  /*79a0*/  IMAD.MOV.U32 R5, RZ, RZ, R3 ;  /* 0x000000ffff057224 */ /* 0x000fe200078e0003 */
[----:B0-----:R-:W-:-:S11]  /*79b0*/  I2FP.F32.U32 R20, R6 ;  /* 0x0000000600147245 */ /* 0x001fd60000201000 */
[----:B------:R-:W-:Y:S05]  /*79c0*/  @!P1 BRA `(.L_x_169) ;  /* 0x0000000000289947 */ /* 0x000fea0003800000 */
[----:B------:R-:W-:Y:S02]  /*79d0*/  ULDC UR10, c[0x0][0x734] ;  /* 0x0001cd00000a7ab9 */ /* 0x000fe40000000800 */
[----:B------:R-:W-:-:S05]  /*79e0*/  IADD3 R5, P1, R2, UR10, RZ ;  /* 0x0000000a02057c10 */ /* 0x000fca000ff3e0ff */
[----:B------:R-:W-:-:S04]  /*79f0*/  IMAD.X R21, RZ, RZ, R3, P1 ;  /* 0x000000ffff157224 */ /* 0x000fc800008e0603 */
[----:B------:R-:W-:-:S04]  /*7a00*/  IMAD.WIDE.U32 R10, R21, UR8, RZ ;  /* 0x00000008150a7c25 */ /* 0x000fc8000f8e00ff */
[----:B------:R-:W-:-:S04]  /*7a10*/  IMAD.WIDE.U32 R10, P1, R5, UR9, R10 ;  /* 0x00000009050a7c25 */ /* 0x000fc8000f82000a */
[----:B------:R-:W-:-:S04]  /*7a20*/  IMAD.WIDE.U32 R4, R5, UR8, RZ ;  /* 0x0000000805047c25 */ /* 0x000fc8000f8e00ff */
[----:B------:R-:W-:Y:S01]  /*7a30*/  IMAD.MOV.U32 R4, RZ, RZ, R11 ;  /* 0x000000ffff047224 */ /* 0x000fe200078e000b */
[----:B------:R-:W-:Y:S01]  /*7a40*/  IADD3 RZ, P4, R5, R10, RZ ;  /* 0x0000000a05ff7210 */ /* 0x000fe20007f9e0ff */
[----:B------:R-:W-:-:S04]  /*7a50*/  IMAD.X R5, RZ, RZ, RZ, P1 ;  /* 0x000000ffff057224 */ /* 0x000fc800008e06ff */
[----:B------:R-:W-:-:S08]  /*7a60*/  IMAD.WIDE.U32.X R4, R21, UR9, R4, P4 ;  /* 0x0000000915047c25 */ /* 0x000fd0000a0e0404 */
.L_x_169:
[--C-:B------:R-:W-:Y:S01]  /*7a70*/  SHF.R.U64 R18, R4, UR11, R5.reuse ;  /* 0x0000000b04127c19 */ /* 0x100fe20008001205 */
[----:B------:R-:W-:Y:S01]  /*7a80*/  FMUL R20, R20, UR12 ;  /* 0x0000000c14147c20 */ /* 0x000fe20008400000 */
[----:B------:R-:W0:Y:S01]  /*7a90*/  LDC R21, c[0x0][0x144] ;  /* 0x00005100ff157b82 */ /* 0x000e220000000800 */
[----:B-1----:R-:W-:Y:S01]  /*7aa0*/  I2FP.F32.U32 R10, R19 ;  /* 0x00000013000a7245 */ /* 0x002fe20000201000 */
[----:B------:R-:W-:Y:S01]  /*7ab0*/  ULDC UR10, c[0x0][0x154] ;  /* 0x00005500000a7ab9 */ /* 0x000fe20000000800 */
[----:B------:R-:W-:Y:S01]  /*7ac0*/  SHF.R.U32.HI R4, RZ, UR11, R5 ;  /* 0x0000000bff047c19 */ /* 0x000fe20008011605 */
[----:B------:R-:W-:Y:S01]  /*7ad0*/  ULDC.64 UR8, c[0x0][0x720] ;  /* 0x0001c80000087ab9 */ /* 0x000fe20000000a00 */
[----:B------:R-:W-:Y:S01]  /*7ae0*/  IADD3 R5, P1, RZ, -R18, RZ ;  /* 0x80000012ff057210 */ /* 0x000fe20007f3e0ff */
[----:B------:R-:W1:Y:S01]  /*7af0*/  F2I.U32.TRUNC.NTZ R20, R20 ;  /* 0x0000001400147305 */ /* 0x000e62000020f000 */
[----:B------:R-:W-:Y:S01]  /*7b00*/  FMUL R10, R10, UR10 ;  /* 0x0000000a0a0a7c20 */ /* 0x000fe20008400000 */
[----:B------:R-:W2:Y:S01]  /*7b10*/  LDC R22, c[0x0][0x148] ;  /* 0x00005200ff167b82 */ /* 0x000ea20000000800 */
[----:B------:R-:W-:Y:S01]  /*7b20*/  ULDC.64 UR10, c[0x0][0x740] ;  /* 0x0001d000000a7ab9 */ /* 0x000fe20000000a00 */
[----:B------:R-:W-:Y:S01]  /*7b30*/  IMAD.X R4, RZ, RZ, ~R4, P1 ;  /* 0x000000ffff047224 */ /* 0x000fe200008e0e04 */
[----:B------:R-:W-:-:S03]  /*7b40*/  ISETP.NE.U32.AND P1, PT, RZ, UR10, PT ;  /* 0x0000000aff007c0c */ /* 0x000fc6000bf25070 */
[----:B------:R-:W-:Y:S01]  /*7b50*/  IMAD R4, R4, UR8, RZ ;  /* 0x0000000804047c24 */ /* 0x000fe2000f8e02ff */
[----:B------:R-:W3:Y:S01]  /*7b60*/  F2I.U32.TRUNC.NTZ R10, R10 ;  /* 0x0000000a000a7305 */ /* 0x000ee2000020f000 */
[----:B------:R-:W-:Y:S02]  /*7b70*/  ISETP.NE.AND.EX P1, PT, RZ, UR11, PT, P1 ;  /* 0x0000000bff007c0c */ /* 0x000fe4000bf25310 */
[C---:B------:R-:W-:Y:S02]  /*7b80*/  IMAD R11, R5.reuse, UR9, R4 ;  /* 0x00000009050b7c24 */ /* 0x040fe4000f8e0204 */
[----:B------:R-:W-:Y:S01]  /*7b90*/  IMAD.WIDE.U32 R4, R5, UR8, R2 ;  /* 0x0000000805047c25 */ /* 0x000fe2000f8e0002 */
[----:B------:R-:W-:-:S03]  /*7ba0*/  ULDC UR8, c[0x0][0x718] ;  /* 0x0001c60000087ab9 */ /* 0x000fc60000000800 */
[----:B-1----:R-:W-:Y:S02]  /*7bb0*/  IMAD.MOV R20, RZ, RZ, -R20 ;  /* 0x000000ffff147224 */ /* 0x002fe400078e0a14 */
[----:B------:R-:W-:Y:S02]  /*7bc0*/  IMAD.IADD R5, R5, 0x1, R11 ;  /* 0x0000000105057824 */ /* 0x000fe400078e020b */
[----:B0-----:R-:W-:-:S03]  /*7bd0*/  IMAD R6, R21, R20, R6 ;  /* 0x0000001415067224 */ /* 0x001fc600078e0206 */
[--C-:B------:R-:W-:Y:S01]  /*7be0*/  SHF.R.U64 R20, R4, UR8, R5.reuse ;  /* 0x0000000804147c19 */ /* 0x100fe20008001205 */
[----:B---3--:R-:W-:Y:S01]  /*7bf0*/  IMAD.MOV R4, RZ, RZ, -R10 ;  /* 0x000000ffff047224 */ /* 0x008fe200078e0a0a */
[----:B------:R-:W-:Y:S01]  /*7c00*/  SHF.R.U32.HI R5, RZ, UR8, R5 ;  /* 0x00000008ff057c19 */ /* 0x000fe20008011605 */
[----:B------:R-:W-:Y:S02]  /*7c10*/  ULDC UR8, c[0x0][0x708] ;  /* 0x0001c20000087ab9 */ /* 0x000fe40000000800 */
[----:B--2---:R-:W-:Y:S01]  /*7c20*/  @P3 IMAD R6, R22, R4, R19 ;  /* 0x0000000416063224 */ /* 0x004fe200078e0213 */
[--C-:B------:R-:W-:Y:S02]  /*7c30*/  SHF.R.U64 R22, R20, UR8, R5.reuse ;  /* 0x0000000814167c19 */ /* 0x100fe40008001205 */
[----:B------:R-:W-:Y:S01]  /*7c40*/  SHF.R.U32.HI R5, RZ, UR8, R5 ;  /* 0x00000008ff057c19 */ /* 0x000fe20008011605 */
[----:B------:R-:W-:-:S03]  /*7c50*/  ULDC UR8, c[0x0][0x758] ;  /* 0x0001d60000087ab9 */ /* 0x000fc60000000800 */
[--C-:B------:R-:W-:Y:S02]  /*7c60*/  SHF.R.U64 R19, R22, UR8, R5.reuse ;  /* 0x0000000816137c19 */ /* 0x100fe40008001205 */
[----:B------:R-:W-:-:S03]  /*7c70*/  SHF.R.U32.HI R21, RZ, UR8, R5 ;  /* 0x00000008ff157c19 */ /* 0x000fc60008011605 */
[----:B------:R-:W-:Y:S02]  /*7c80*/  IMAD.MOV.U32 R10, RZ, RZ, R19 ;  /* 0x000000ffff0a7224 */ /* 0x000fe400078e0013 */
[----:B------:R-:W-:Y:S01]  /*7c90*/  IMAD.MOV.U32 R5, RZ, RZ, R21 ;  /* 0x000000ffff057224 */ /* 0x000fe200078e0015 */
[----:B------:R-:W-:Y:S06]  /*7ca0*/  @!P1 BRA `(.L_x_170) ;  /* 0x00000000002c9947 */ /* 0x000fec0003800000 */
        /* <DEDUP_REMOVED lines=9> */
[----:B------:R-:W-:-:S04]  /*7d40*/  IMAD.WIDE.U32.X R4, R21, UR11, R4, P4 ;  /* 0x0000000b15047c25 */ /* 0x000fc8000a0e0404 */
[----:B------:R-:W-:-:S07]  /*7d50*/  IMAD.MOV.U32 R10, RZ, RZ, R4 ;  /* 0x000000ffff0a7224 */ /* 0x000fce00078e0004 */
.L_x_170:
[----:B------:R-:W-:Y:S01]  /*7d60*/  ULDC UR8, c[0x0][0x748] ;  /* 0x0001d20000087ab9 */ /* 0x000fe20000000800 */
[----:B------:R-:W-:Y:S01]  /*7d70*/  LOP3.LUT R4, R22, UR7, RZ, 0xc0, !PT ;  /* 0x0000000716047c12 */ /* 0x000fe2000f8ec0ff */
[----:B------:R-:W-:Y:S01]  /*7d80*/  ULDC UR9, c[0x0][0x710] ;  /* 0x0001c40000097ab9 */ /* 0x000fe20000000800 */
[----:B------:R-:W-:Y:S01]  /*7d90*/  SHF.R.U64 R5, R10, UR8, R5 ;  /* 0x000000080a057c19 */ /* 0x000fe20008001205 */
[----:B------:R-:W-:Y:S01]  /*7da0*/  ULDC UR8, c[0x0][0x738] ;  /* 0x0001ce0000087ab9 */ /* 0x000fe20000000800 */
[----:B------:R-:W-:-:S03]  /*7db0*/  LOP3.LUT R20, R20, UR4, RZ, 0xc0, !PT ;  /* 0x0000000414147c12 */ /* 0x000fc6000f8ec0ff */
[----:B------:R-:W-:Y:S02]  /*7dc0*/  IMAD.MOV R10, RZ, RZ, -R5 ;  /* 0x000000ffff0a7224 */ /* 0x000fe400078e0a05 */
[----:B------:R-:W-:Y:S02]  /*7dd0*/  IMAD R5, R5, UR5, R4 ;  /* 0x0000000505057c24 */ /* 0x000fe4000f8e0204 */
[----:B------:R-:W-:Y:S01]  /*7de0*/  IMAD R19, R10, UR8, R19 ;  /* 0x000000080a137c24 */ /* 0x000fe2000f8e0213 */
[----:B------:R-:W-:Y:S01]  /*7df0*/  ULDC UR8, c[0x0][0x700] ;  /* 0x0001c00000087ab9 */ /* 0x000fe20000000800 */
[----:B------:R-:W-:Y:S02]  /*7e00*/  IMAD R6, R5, UR9, R6 ;  /* 0x0000000905067c24 */ /* 0x000fe4000f8e0206 */
[----:B------:R-:W-:Y:S02]  /*7e10*/  IMAD R19, R19, UR8, R20 ;  /* 0x0000000813137c24 */ /* 0x000fe4000f8e0214 */
[----:B------:R-:W-:-:S02]  /*7e20*/  IMAD.MOV.U32 R10, RZ, RZ, 0x1 ;  /* 0x00000001ff0a7424 */ /* 0x000fc400078e00ff */
[----:B------:R-:W-:Y:S01]  /*7e30*/  IMAD.MOV.U32 R4, RZ, RZ, R18 ;  /* 0x000000ffff047224 */ /* 0x000fe200078e0012 */
[----:B------:R-:W-:Y:S02]  /*7e40*/  SEL R5, R19, R6, !P3 ;  /* 0x0000000613057207 */ /* 0x000fe40005800000 */
[----:B------:R-:W-:-:S07]  /*7e50*/  SEL R6, R6, R19, !P3 ;  /* 0x0000001306067207 */ /* 0x000fce0005800000 */
.L_x_168:
[----:B------:R-:W-:Y:S05]  /*7e60*/  BSYNC B1 ;  /* 0x0000000000017941 */ /* 0x000fea0003800000 */
.L_x_167:
[----:B------:R-:W-:-:S13]  /*7e70*/  LOP3.LUT P1, RZ, R10, 0xff, RZ, 0xc0, !PT ;  /* 0x000000ff0aff7812 */ /* 0x000fda000782c0ff */
[----:B------:R-:W-:Y:S05]  /*7e80*/  @P1 BRA `(.L_x_171) ;  /* 0xfffffff400001947 */ /* 0x000fea000383ffff */
[----:B------:R-:W-:Y:S05]  /*7e90*/  BSYNC B0 ;  /* 0x0000000000007941 */ /* 0x000fea0003800000 */
.L_x_159:
[----:B------:R-:W-:-:S03]  /*7ea0*/  UMOV UR8, 0xffffffff ;  /* 0xffffffff00087882 */ /* 0x000fc60000000000 */
[----:B------:R-:W-:Y:S05]  /*7eb0*/  BRA.DIV UR8, `(.L_x_172) ;  /* 0x0000000a08307947 */ /* 0x000fea000b800000 */
[----:B------:R-:W-:-:S13]  /*7ec0*/  ELECT P0, URZ, PT ;  /* 0x00000000003f782f */ /* 0x000fda0003800000 */
.L_x_195:
[----:B------:R-:W-:Y:S04]  /*7ed0*/  BSSY B0, `(.L_x_173) ;  /* 0x000006a000007945 */ /* 0x000fe80003800000 */
[----:B------:R-:W-:Y:S05]  /*7ee0*/  @!P0 BRA `(.L_x_174) ;  /* 0x0000000400a08947 */ /* 0x000fea0003800000 */
[----:B------:R-:W-:-:S04]  /*7ef0*/  LOP3.LUT R7, R7, 0x2, RZ, 0xfc, !PT ;  /* 0x0000000207077812 */ /* 0x000fc800078efcff */
[----:B------:R-:W-:-:S13]  /*7f00*/  ISETP.NE.AND P0, PT, R7, 0x3, PT ;  /* 0x000000030700780c */ /* 0x000fda0003f05270 */
[----:B------:R-:W-:Y:S05]  /*7f10*/  @!P0 BRA `(.L_x_175) ;  /* 0x0000000000048947 */ /* 0x000fea0003800000 */
[----:B------:R-:W-:Y:S01]  /*7f20*/  BPT.TRAP 0x1 ;  /* 0x000000040000795c */ /* 0x000fe20000300000 */
.L_x_175:
[----:B------:R-:W0:Y:S01]  /*7f30*/  S2R R3, SR_CgaCtaId ;  /* 0x0000000000037919 */ /* 0x000e220000008800 */
[----:B------:R-:W-:Y:S02]  /*7f40*/  MOV R0, 0x400 ;  /* 0x0000040000007802 */ /* 0x000fe40000000f00 */
[----:B------:R-:W-:Y:S02]  /*7f50*/  SHF.L.U32 R2, R12, 0x1f, RZ ;  /* 0x0000001f0c027819 */ /* 0x000fe400000006ff */
[----:B0-----:R-:W-:-:S05]  /*7f60*/  LEA R0, R3, R0, 0x18 ;  /* 0x0000000003007211 */ /* 0x001fca00078ec0ff */
[----:B------:R-:W-:-:S04]  /*7f70*/  VIADD R0, R0, 0x58 ;  /* 0x0000005800007836 */ /* 0x000fc80000000000 */
[C---:B------:R-:W-:Y:S02]  /*7f80*/  IMAD R5, R13.reuse, 0x8, R0 ;  /* 0x000000080d057824 */ /* 0x040fe400078e0200 */
[----:B------:R-:W-:Y:S02]  /*7f90*/  VIADD R13, R13, 0x1 ;  /* 0x000000010d0d7836 */ /* 0x000fe40000000000 */
[----:B------:R-:W0:Y:S03]  /*7fa0*/  SYNCS.PHASECHK.TRANS64.TRYWAIT P0, [R5+URZ], R2 ;  /* 0x00000002050075a7 */ /* 0x000e26000800017f */
[----:B------:R-:W-:-:S04]  /*7fb0*/  ISETP.NE.AND P1, PT, R13, 0xb, PT ;  /* 0x0000000b0d00780c */ /* 0x000fc80003f25270 */
[----:B------:R-:W-:Y:S02]  /*7fc0*/  SEL R3, RZ, 0x1, P1 ;  /* 0x00000001ff037807 */ /* 0x000fe40000800000 */
[----:B------:R-:W-:Y:S02]  /*7fd0*/  SEL R13, R13, RZ, P1 ;  /* 0x000000ff0d0d7207 */ /* 0x000fe40000800000 */
[----:B------:R-:W-:-:S03]  /*7fe0*/  LOP3.LUT R12, R12, R3, RZ, 0x3c, !PT ;  /* 0x000000030c0c7212 */ /* 0x000fc600078e3cff */
[----:B------:R-:W-:Y:S01]  /*7ff0*/  IMAD R7, R13, 0x8, R0 ;  /* 0x000000080d077824 */ /* 0x000fe200078e0200 */
[----:B------:R-:W-:Y:S01]  /*8000*/  SHF.L.U32 R4, R12, 0x1f, RZ ;  /* 0x0000001f0c047819 */ /* 0x000fe200000006ff */
[----:B0-----:R-:W-:Y:S06]  /*8010*/  @!P0 BRA `(.L_x_176) ;  /* 0x0000000400fc8947 */ /* 0x001fec0003800000 */
.L_x_196:
[----:B------:R-:W1:Y:S01]  /*8020*/  SYNCS.PHASECHK.TRANS64.TRYWAIT P0, [R7+URZ], R4 ;  /* 0x00000004070075a7 */ /* 0x000e62000800017f */
[----:B0-----:R-:W-:-:S05]  /*8030*/  VIADD R2, R13, 0x1 ;  /* 0x000000010d027836 */ /* 0x001fca0000000000 */
[----:B------:R-:W-:-:S04]  /*8040*/  ISETP.NE.AND P1, PT, R2, 0xb, PT ;  /* 0x0000000b0200780c */ /* 0x000fc80003f25270 */
[----:B------:R-:W-:Y:S02]  /*8050*/  SEL R3, RZ, 0x1, P1 ;  /* 0x00000001ff037807 */ /* 0x000fe40000800000 */
[----:B------:R-:W-:Y:S02]  /*8060*/  SEL R9, R2, RZ, P1 ;  /* 0x000000ff02097207 */ /* 0x000fe40000800000 */
[----:B------:R-:W-:-:S03]  /*8070*/  LOP3.LUT R12, R12, R3, RZ, 0x3c, !PT ;  /* 0x000000030c0c7212 */ /* 0x000fc600078e3cff */
[----:B------:R-:W-:Y:S01]  /*8080*/  IMAD R6, R9, 0x8, R0 ;  /* 0x0000000809067824 */ /* 0x000fe200078e0200 */
[----:B------:R-:W-:Y:S01]  /*8090*/  SHF.L.U32 R5, R12, 0x1f, RZ ;  /* 0x0000001f0c057819 */ /* 0x000fe200000006ff */
[----:B-1----:R-:W-:Y:S06]  /*80a0*/  @!P0 BRA `(.L_x_177) ;  /* 0x0000000400ec8947 */ /* 0x002fec0003800000 */
.L_x_197:
[----:B------:R-:W1:Y:S01]  /*80b0*/  SYNCS.PHASECHK.TRANS64.TRYWAIT P0, [R6+URZ], R5 ;  /* 0x00000005060075a7 */ /* 0x000e62000800017f */
[----:B------:R-:W-:-:S05]  /*80c0*/  VIADD R2, R9, 0x1 ;  /* 0x0000000109027836 */ /* 0x000fca0000000000 */
[----:B------:R-:W-:-:S04]  /*80d0*/  ISETP.NE.AND P1, PT, R2, 0xb, PT ;  /* 0x0000000b0200780c */ /* 0x000fc80003f25270 */
[----:B------:R-:W-:Y:S02]  /*80e0*/  SEL R3, RZ, 0x1, P1 ;  /* 0x00000001ff037807 */ /* 0x000fe40000800000 */
[----:B0-----:R-:W-:Y:S02]  /*80f0*/  SEL R7, R2, RZ, P1 ;  /* 0x000000ff02077207 */ /* 0x001fe40000800000 */
[----:B------:R-:W-:-:S03]  /*8100*/  LOP3.LUT R12, R12, R3, RZ, 0x3c, !PT ;  /* 0x000000030c0c7212 */ /* 0x000fc600078e3cff */
[----:B------:R-:W-:Y:S01]  /*8110*/  IMAD R9, R7, 0x8, R0 ;  /* 0x0000000807097824 */ /* 0x000fe200078e0200 */
[----:B------:R-:W-:Y:S01]  /*8120*/  SHF.L.U32 R4, R12, 0x1f, RZ ;  /* 0x0000001f0c047819 */ /* 0x000fe200000006ff */
[----:B-1----:R-:W-:Y:S06]  /*8130*/  @!P0 BRA `(.L_x_178) ;  /* 0x0000000400dc8947 */ /* 0x002fec0003800000 */
.L_x_198:
[----:B------:R-:W1:Y:S01]  /*8140*/  SYNCS.PHASECHK.TRANS64.TRYWAIT P0, [R9+URZ], R4 ;  /* 0x00000004090075a7 */ /* 0x000e62000800017f */
[----:B------:R-:W-:-:S05]  /*8150*/  VIADD R2, R7, 0x1 ;  /* 0x0000000107027836 */ /* 0x000fca0000000000 */
[----:B------:R-:W-:-:S04]  /*8160*/  ISETP.NE.AND P1, PT, R2, 0xb, PT ;  /* 0x0000000b0200780c */ /* 0x000fc80003f25270 */
[----:B------:R-:W-:Y:S02]  /*8170*/  SEL R3, RZ, 0x1, P1 ;  /* 0x00000001ff037807 */ /* 0x000fe40000800000 */
[----:B------:R-:W-:Y:S02]  /*8180*/  SEL R7, R2, RZ, P1 ;  /* 0x000000ff02077207 */ /* 0x000fe40000800000 */
[----:B------:R-:W-:-:S03]  /*8190*/  LOP3.LUT R12, R12, R3, RZ, 0x3c, !PT ;  /* 0x000000030c0c7212 */ /* 0x000fc600078e3cff */
[----:B0-----:R-:W-:Y:S01]  /*81a0*/  IMAD R6, R7, 0x8, R0 ;  /* 0x0000000807067824 */ /* 0x001fe200078e0200 */
[----:B------:R-:W-:Y:S01]  /*81b0*/  SHF.L.U32 R5, R12, 0x1f, RZ ;  /* 0x0000001f0c057819 */ /* 0x000fe200000006ff */
[----:B-1----:R-:W-:Y:S06]  /*81c0*/  @!P0 BRA `(.L_x_179) ;  /* 0x0000000400cc8947 */ /* 0x002fec0003800000 */
.L_x_199:
        /* <DEDUP_REMOVED lines=9> */
.L_x_200:
        /* <DEDUP_REMOVED lines=9> */
.L_x_201:
        /* <DEDUP_REMOVED lines=9> */
.L_x_202:
[----:B------:R-:W1:Y:S01]  /*8380*/  SYNCS.PHASECHK.TRANS64.TRYWAIT P0, [R9+URZ], R4 ;  /* 0x00000004090075a7 */ /* 0x000e62000800017f */
[----:B------:R-:W-:-:S05]  /*8390*/  VIADD R2, R7, 0x1 ;  /* 0x0000000107027836 */ /* 0x000fca0000000000 */
[----:B------:R-:W-:-:S04]  /*83a0*/  ISETP.NE.AND P1, PT, R2, 0xb, PT ;  /* 0x0000000b0200780c */ /* 0x000fc80003f25270 */
[----:B------:R-:W-:Y:S02]  /*83b0*/  SEL R3, RZ, 0x1, P1 ;  /* 0x00000001ff037807 */ /* 0x000fe40000800000 */
[----:B------:R-:W-:Y:S02]  /*83c0*/  SEL R7, R2, RZ, P1 ;  /* 0x000000ff02077207 */ /* 0x000fe40000800000 */
[----:B------:R-:W-:-:S03]  /*83d0*/  LOP3.LUT R12, R12, R3, RZ, 0x3c, !PT ;  /* 0x000000030c0c7212 */ /* 0x000fc600078e3cff */
[----:B------:R-:W-:Y:S01]  /*83e0*/  IMAD R8, R7, 0x8, R0 ;  /* 0x0000000807087824 */ /* 0x000fe200078e0200 */
[----:B0-----:R-:W-:Y:S01]  /*83f0*/  SHF.L.U32 R5, R12, 0x1f, RZ ;  /* 0x0000001f0c057819 */ /* 0x001fe200000006ff */
[----:B-1----:R-:W-:Y:S06]  /*8400*/  @!P0 BRA `(.L_x_183) ;  /* 0x00000004008c8947 */ /* 0x002fec0003800000 */
.L_x_203:
[----:B------:R-:W1:Y:S01]  /*8410*/  SYNCS.PHASECHK.TRANS64.TRYWAIT P0, [R8+URZ], R5 ;  /* 0x00000005080075a7 */ /* 0x000e62000800017f */
[----:B------:R-:W-:-:S05]  /*8420*/  VIADD R2, R7, 0x1 ;  /* 0x0000000107027836 */ /* 0x000fca0000000000 */
[----:B------:R-:W-:-:S04]  /*8430*/  ISETP.NE.AND P1, PT, R2, 0xb, PT ;  /* 0x0000000b0200780c */ /* 0x000fc80003f25270 */
[----:B------:R-:W-:Y:S02]  /*8440*/  SEL R3, RZ, 0x1, P1 ;  /* 0x00000001ff037807 */ /* 0x000fe40000800000 */
[----:B------:R-:W-:Y:S02]  /*8450*/  SEL R7, R2, RZ, P1 ;  /* 0x000000ff02077207 */ /* 0x000fe40000800000 */
[----:B0-----:R-:W-:-:S03]  /*8460*/  LOP3.LUT R9, R12, R3, RZ, 0x3c, !PT ;  /* 0x000000030c097212 */ /* 0x001fc600078e3cff */
[----:B------:R-:W-:Y:S01]  /*8470*/  IMAD R11, R7, 0x8, R0 ;  /* 0x00000008070b7824 */ /* 0x000fe200078e0200 */
[----:B------:R-:W-:Y:S01]  /*8480*/  SHF.L.U32 R6, R9, 0x1f, RZ ;  /* 0x0000001f09067819 */ /* 0x000fe200000006ff */
[----:B-1----:R-:W-:Y:S06]  /*8490*/  @!P0 BRA `(.L_x_184) ;  /* 0x00000004007c8947 */ /* 0x002fec0003800000 */
.L_x_204:
[----:B------:R-:W1:Y:S01]  /*84a0*/  SYNCS.PHASECHK.TRANS64.TRYWAIT P0, [R11+URZ], R6 ;  /* 0x000000060b0075a7 */ /* 0x000e62000800017f */
[----:B------:R-:W-:-:S05]  /*84b0*/  VIADD R2, R7, 0x1 ;  /* 0x0000000107027836 */ /* 0x000fca0000000000 */
[----:B------:R-:W-:-:S04]  /*84c0*/  ISETP.NE.AND P1, PT, R2, 0xb, PT ;  /* 0x0000000b0200780c */ /* 0x000fc80003f25270 */
[----:B------:R-:W-:Y:S02]  /*84d0*/  SEL R4, RZ, 0x1, P1 ;  /* 0x00000001ff047807 */ /* 0x000fe40000800000 */
[----:B------:R-:W-:Y:S02]  /*84e0*/  SEL R3, R2, RZ, P1 ;  /* 0x000000ff02037207 */ /* 0x000fe40000800000 */
[----:B------:R-:W-:Y:S01]  /*84f0*/  LOP3.LUT R4, R9, R4, RZ, 0x3c, !PT ;  /* 0x0000000409047212 */ /* 0x000fe200078e3cff */
[----:B-1----:R-:W-:Y:S06]  /*8500*/  @!P0 BRA `(.L_x_185) ;  /* 0x0000000400748947 */ /* 0x002fec0003800000 */
.L_x_205:
[----:B------:R-:W-:Y:S01]  /*8510*/  IMAD R3, R3, 0x8, R0 ;  /* 0x0000000803037824 */ /* 0x000fe200078e0200 */
[----:B------:R-:W-:-:S07]  /*8520*/  SHF.L.U32 R0, R4, 0x1f, RZ ;  /* 0x0000001f04007819 */ /* 0x000fce00000006ff */
.L_x_186:
[----:B--2---:R2:W3:Y:S02]  /*8530*/  SYNCS.PHASECHK.TRANS64.TRYWAIT P0, [R3+URZ], R0 ;  /* 0x00000000030075a7 */ /* 0x0044e4000800017f */
[----:B---3--:R-:W-:Y:S05]  /*8540*/  @!P0 NANOSLEEP.SYNCS 0x989680 ;  /* 0x009896800000895d */ /* 0x008fea0003900000 */
[----:B------:R-:W3:Y:S02]  /*8550*/  @!P0 SYNCS.PHASECHK.TRANS64 P0, [R3+URZ], R0 ;  /* 0x00000000030085a7 */ /* 0x000ee4000800007f */
[----:B---3--:R-:W-:Y:S05]  /*8560*/  @!P0 BRA `(.L_x_186) ;  /* 0xfffffffc00f08947 */ /* 0x008fea000383ffff */
.L_x_174:
[----:B------:R-:W-:Y:S05]  /*8570*/  BSYNC B0 ;  /* 0x0000000000007941 */ /* 0x000fea0003800000 */
.L_x_173:
[----:B------:R-:W-:Y:S05]  /*8580*/  EXIT ;  /* 0x000000000000794d */ /* 0x000fea0003800000 */
.L_x_20:
[----:B0-----:R-:W-:-:S04]  /*8590*/  IMAD.U32 R22, RZ, RZ, UR12 ;  /* 0x0000000cff167e24 */ /* 0x001fc8000f8e00ff */
[----:B------:R0:W1:Y:S03]  /*85a0*/  SYNCS.PHASECHK.TRANS64.TRYWAIT P0, [R22+URZ+-0x8], R21 ;  /* 0xfffff815160075a7 */ /* 0x000066000800017f */
[----:B-1----:R-:W-:Y:S05]  /*85b0*/  @!P0 NANOSLEEP.SYNCS 0x989680 ;  /* 0x009896800000895d */ /* 0x002fea0003900000 */
[----:B------:R-:W1:Y:S02]  /*85c0*/  @!P0 SYNCS.PHASECHK.TRANS64 P0, [R22+URZ+-0x8], R21 ;  /* 0xfffff815160085a7 */ /* 0x000e64000800007f */
[----:B-1----:R-:W-:Y:S05]  /*85d0*/  @!P0 BRA `(.L_x_20) ;  /* 0xfffffffc00ec8947 */ /* 0x002fea000383ffff */
[----:B------:R-:W-:Y:S05]  /*85e0*/  BRA `(.L_x_187) ;  /* 0xffffff9000a47947 */ /* 0x000fea000383ffff */
.L_x_25:
[----:B-1----:R-:W-:-:S04]  /*85f0*/  IMAD.U32 R89, RZ, RZ, UR8 ;  /* 0x00000008ff597e24 */ /* 0x002fc8000f8e00ff */
[----:B------:R1:W4:Y:S03]  /*8600*/  SYNCS.PHASECHK.TRANS64.TRYWAIT P0, [R89+URZ], R88 ;  /* 0x00000058590075a7 */ /* 0x000326000800017f */
[----:B----4-:R-:W-:Y:S05]  /*8610*/  @!P0 NANOSLEEP.SYNCS 0x989680 ;  /* 0x009896800000895d */ /* 0x010fea0003900000 */
[----:B------:R-:W4:Y:S02]  /*8620*/  @!P0 SYNCS.PHASECHK.TRANS64 P0, [R89+URZ], R88 ;  /* 0x00000058590085a7 */ /* 0x000f24000800007f */
[----:B----4-:R-:W-:Y:S05]  /*8630*/  @!P0 BRA `(.L_x_25) ;  /* 0xfffffffc00ec8947 */ /* 0x010fea000383ffff */
[----:B------:R-:W-:Y:S05]  /*8640*/  BRA `(.L_x_24) ;  /* 0xffffff9400587947 */ /* 0x000fea000383ffff */
.L_x_29:
[----:B0-----:R-:W-:-:S04]  /*8650*/  IMAD.U32 R22, RZ, RZ, UR12 ;  /* 0x0000000cff167e24 */ /* 0x001fc8000f8e00ff */
[----:B------:R0:W1:Y:S03]  /*8660*/  SYNCS.PHASECHK.TRANS64.TRYWAIT P0, [R22+URZ+0x8], R21 ;  /* 0x00000815160075a7 */ /* 0x000066000800017f */
[----:B-1----:R-:W-:Y:S05]  /*8670*/  @!P0 NANOSLEEP.SYNCS 0x989680 ;  /* 0x009896800000895d */ /* 0x002fea0003900000 */
[----:B------:R-:W1:Y:S02]  /*8680*/  @!P0 SYNCS.PHASECHK.TRANS64 P0, [R22+URZ+0x8], R21 ;  /* 0x00000815160085a7 */ /* 0x000e64000800007f */
[----:B-1----:R-:W-:Y:S05]  /*8690*/  @!P0 BRA `(.L_x_29) ;  /* 0xfffffffc00ec8947 */ /* 0x002fea000383ffff */
[----:B------:R-:W-:Y:S05]  /*86a0*/  BRA `(.L_x_188) ;  /* 0xffffff9800147947 */ /* 0x000fea000383ffff */
.L_x_160:
[----:B------:R-:W-:Y:S01]  /*86b0*/  BSSY B1, `(.L_x_189) ;  /* 0x0000006000017945 */ /* 0x000fe20003800000 */
[----:B------:R-:W-:-:S07]  /*86c0*/  IMAD.MOV.U32 R10, RZ, RZ, -0x1 ;  /* 0xffffffffff0a7424 */ /* 0x000fce00078e00ff */
[----:B------:R-:W-:Y:S05]  /*86d0*/  WARPSYNC.COLLECTIVE R10, `(.L_x_190) ;  /* 0x000000000a0c7348 */ /* 0x000fea0003c00000 */
[----:B------:R-:W-:Y:S02]  /*86e0*/  ELECT P1, UR62, PT ;  /* 0x00000000003e782f */ /* 0x000fe40003820000 */
[----:B------:R-:W-:Y:S01]  /*86f0*/  MOV R10, UR62 ;  /* 0x0000003e000a7c02 */ /* 0x000fe20008000f00 */
[----:B------:R-:W-:Y:S10]  /*8700*/  ENDCOLLECTIVE ;  /* 0x000000000000791b */ /* 0x000ff40003800000 */
.L_x_190:
[----:B------:R-:W-:Y:S05]  /*8710*/  BSYNC B1 ;  /* 0x0000000000017941 */ /* 0x000fea0003800000 */
.L_x_189:
[----:B------:R-:W-:Y:S05]  /*8720*/  BRA `(.L_x_191) ;  /* 0xffffffe800e47947 */ /* 0x000fea000383ffff */
.L_x_163:
[----:B-1----:R1:W2:Y:S02]  /*8730*/  SYNCS.PHASECHK.TRANS64.TRYWAIT P1, [R20+URZ+0x58], R11 ;  /* 0x0000580b140075a7 */ /* 0x0022a4000802017f */
[----:B--2---:R-:W-:Y:S05]  /*8740*/  @!P1 NANOSLEEP.SYNCS 0x989680 ;  /* 0x009896800000995d */ /* 0x004fea0003900000 */
[----:B------:R-:W2:Y:S02]  /*8750*/  @!P1 SYNCS.PHASECHK.TRANS64 P1, [R20+URZ+0x58], R11 ;  /* 0x0000580b140095a7 */ /* 0x000ea4000802007f */
[----:B--2---:R-:W-:Y:S05]  /*8760*/  @!P1 BRA `(.L_x_163) ;  /* 0xfffffffc00f09947 */ /* 0x004fea000383ffff */
[----:B------:R-:W-:Y:S05]  /*8770*/  BRA `(.L_x_192) ;  /* 0xffffffec001c7947 */ /* 0x000fea000383ffff */
.L_x_172:
[----:B------:R-:W-:Y:S01]  /*8780*/  BSSY B0, `(.L_x_193) ;  /* 0x0000006000007945 */ /* 0x000fe20003800000 */
[----:B------:R-:W-:-:S07]  /*8790*/  IMAD.MOV.U32 R10, RZ, RZ, -0x1 ;  /* 0xffffffffff0a7424 */ /* 0x000fce00078e00ff */
[----:B------:R-:W-:Y:S05]  /*87a0*/  WARPSYNC.COLLECTIVE R10, `(.L_x_194) ;  /* 0x000000000a0c7348 */ /* 0x000fea0003c00000 */
[----:B------:R-:W-:Y:S02]  /*87b0*/  ELECT P1, UR62, PT ;  /* 0x00000000003e782f */ /* 0x000fe40003820000 */
[----:B------:R-:W-:Y:S01]  /*87c0*/  MOV R10, UR62 ;  /* 0x0000003e000a7c02 */ /* 0x000fe20008000f00 */
[----:B------:R-:W-:Y:S10]  /*87d0*/  ENDCOLLECTIVE ;  /* 0x000000000000791b */ /* 0x000ff40003800000 */
.L_x_194:
[----:B------:R-:W-:Y:S05]  /*87e0*/  BSYNC B0 ;  /* 0x0000000000007941 */ /* 0x000fea0003800000 */
.L_x_193:
[----:B------:R-:W-:Y:S01]  /*87f0*/  PLOP3.LUT P0, PT, P1, PT, PT, 0x80, 0x0 ;  /* 0x000000000000781c */ /* 0x000fe20000f0f070 */
[----:B------:R-:W-:-:S12]  /*8800*/  BRA `(.L_x_195) ;  /* 0xfffffff400b07947 */ /* 0x000fd8000383ffff */
.L_x_176:
[----:B0-----:R0:W1:Y:S02]  /*8810*/  SYNCS.PHASECHK.TRANS64.TRYWAIT P0, [R5+URZ], R2 ;  /* 0x00000002050075a7 */ /* 0x001064000800017f */
[----:B-1----:R-:W-:Y:S05]  /*8820*/  @!P0 NANOSLEEP.SYNCS 0x989680 ;  /* 0x009896800000895d */ /* 0x002fea0003900000 */
[----:B------:R-:W1:Y:S02]  /*8830*/  @!P0 SYNCS.PHASECHK.TRANS64 P0, [R5+URZ], R2 ;  /* 0x00000002050085a7 */ /* 0x000e64000800007f */
[----:B-1----:R-:W-:Y:S05]  /*8840*/  @!P0 BRA `(.L_x_176) ;  /* 0xfffffffc00f08947 */ /* 0x002fea000383ffff */
[----:B------:R-:W-:Y:S05]  /*8850*/  BRA `(.L_x_196) ;  /* 0xfffffff400f07947 */ /* 0x000fea000383ffff */
.L_x_177:
[----:B0-----:R0:W1:Y:S02]  /*8860*/  SYNCS.PHASECHK.TRANS64.TRYWAIT P0, [R7+URZ], R4 ;  /* 0x00000004070075a7 */ /* 0x001064000800017f */
[----:B-1----:R-:W-:Y:S05]  /*8870*/  @!P0 NANOSLEEP.SYNCS 0x989680 ;  /* 0x009896800000895d */ /* 0x002fea0003900000 */
[----:B------:R-:W1:Y:S02]  /*8880*/  @!P0 SYNCS.PHASECHK.TRANS64 P0, [R7+URZ], R4 ;  /* 0x00000004070085a7 */ /* 0x000e64000800007f */
[----:B-1----:R-:W-:Y:S05]  /*8890*/  @!P0 BRA `(.L_x_177) ;  /* 0xfffffffc00f08947 */ /* 0x002fea000383ffff */
[----:B------:R-:W-:Y:S05]  /*88a0*/  BRA `(.L_x_197) ;  /* 0xfffffff800007947 */ /* 0x000fea000383ffff */
.L_x_178:
[----:B0-----:R0:W1:Y:S02]  /*88b0*/  SYNCS.PHASECHK.TRANS64.TRYWAIT P0, [R6+URZ], R5 ;  /* 0x00000005060075a7 */ /* 0x001064000800017f */
[----:B-1----:R-:W-:Y:S05]  /*88c0*/  @!P0 NANOSLEEP.SYNCS 0x989680 ;  /* 0x009896800000895d */ /* 0x002fea0003900000 */
[----:B------:R-:W1:Y:S02]  /*88d0*/  @!P0 SYNCS.PHASECHK.TRANS64 P0, [R6+URZ], R5 ;  /* 0x00000005060085a7 */ /* 0x000e64000800007f */
[----:B-1----:R-:W-:Y:S05]  /*88e0*/  @!P0 BRA `(.L_x_178) ;  /* 0xfffffffc00f08947 */ /* 0x002fea000383ffff */
[----:B------:R-:W-:Y:S05]  /*88f0*/  BRA `(.L_x_198) ;  /* 0xfffffff800107947 */ /* 0x000fea000383ffff */
.L_x_179:
[----:B0-----:R0:W1:Y:S02]  /*8900*/  SYNCS.PHASECHK.TRANS64.TRYWAIT P0, [R9+URZ], R4 ;  /* 0x00000004090075a7 */ /* 0x001064000800017f */
[----:B-1----:R-:W-:Y:S05]  /*8910*/  @!P0 NANOSLEEP.SYNCS 0x989680 ;  /* 0x009896800000895d */ /* 0x002fea0003900000 */
[----:B------:R-:W1:Y:S02]  /*8920*/  @!P0 SYNCS.PHASECHK.TRANS64 P0, [R9+URZ], R4 ;  /* 0x00000004090085a7 */ /* 0x000e64000800007f */
[----:B-1----:R-:W-:Y:S05]  /*8930*/  @!P0 BRA `(.L_x_179) ;  /* 0xfffffffc00f08947 */ /* 0x002fea000383ffff */
[----:B------:R-:W-:Y:S05]  /*8940*/  BRA `(.L_x_199) ;  /* 0xfffffff800207947 */ /* 0x000fea000383ffff */
.L_x_180:
[----:B0-----:R0:W1:Y:S02]  /*8950*/  SYNCS.PHASECHK.TRANS64.TRYWAIT P0, [R6+URZ], R5 ;  /* 0x00000005060075a7 */ /* 0x001064000800017f */
[----:B-1----:R-:W-:Y:S05]  /*8960*/  @!P0 NANOSLEEP.SYNCS 0x989680 ;  /* 0x009896800000895d */ /* 0x002fea0003900000 */
[----:B------:R-:W1:Y:S02]  /*8970*/  @!P0 SYNCS.PHASECHK.TRANS64 P0, [R6+URZ], R5 ;  /* 0x00000005060085a7 */ /* 0x000e64000800007f */
[----:B-1----:R-:W-:Y:S05]  /*8980*/  @!P0 BRA `(.L_x_180) ;  /* 0xfffffffc00f08947 */ /* 0x002fea000383ffff */
[----:B------:R-:W-:Y:S05]  /*8990*/  BRA `(.L_x_200) ;  /* 0xfffffff800307947 */ /* 0x000fea000383ffff */
.L_x_181:
[----:B0-----:R0:W1:Y:S02]  /*89a0*/  SYNCS.PHASECHK.TRANS64.TRYWAIT P0, [R9+URZ], R4 ;  /* 0x00000004090075a7 */ /* 0x001064000800017f */
[----:B-1----:R-:W-:Y:S05]  /*89b0*/  @!P0 NANOSLEEP.SYNCS 0x989680 ;  /* 0x009896800000895d */ /* 0x002fea0003900000 */
[----:B------:R-:W1:Y:S02]  /*89c0*/  @!P0 SYNCS.PHASECHK.TRANS64 P0, [R9+URZ], R4 ;  /* 0x00000004090085a7 */ /* 0x000e64000800007f */
[----:B-1----:R-:W-:Y:S05]  /*89d0*/  @!P0 BRA `(.L_x_181) ;  /* 0xfffffffc00f08947 */ /* 0x002fea000383ffff */
[----:B------:R-:W-:Y:S05]  /*89e0*/  BRA `(.L_x_201) ;  /* 0xfffffff800407947 */ /* 0x000fea000383ffff */
.L_x_182:
[----:B0-----:R0:W1:Y:S02]  /*89f0*/  SYNCS.PHASECHK.TRANS64.TRYWAIT P0, [R6+URZ], R5 ;  /* 0x00000005060075a7 */ /* 0x001064000800017f */
[----:B-1----:R-:W-:Y:S05]  /*8a00*/  @!P0 NANOSLEEP.SYNCS 0x989680 ;  /* 0x009896800000895d */ /* 0x002fea0003900000 */
[----:B------:R-:W1:Y:S02]  /*8a10*/  @!P0 SYNCS.PHASECHK.TRANS64 P0, [R6+URZ], R5 ;  /* 0x00000005060085a7 */ /* 0x000e64000800007f */
[----:B-1----:R-:W-:Y:S05]  /*8a20*/  @!P0 BRA `(.L_x_182) ;  /* 0xfffffffc00f08947 */ /* 0x002fea000383ffff */
[----:B------:R-:W-:Y:S05]  /*8a30*/  BRA `(.L_x_202) ;  /* 0xfffffff800507947 */ /* 0x000fea000383ffff */
.L_x_183:
[----:B0-----:R0:W1:Y:S02]  /*8a40*/  SYNCS.PHASECHK.TRANS64.TRYWAIT P0, [R9+URZ], R4 ;  /* 0x00000004090075a7 */ /* 0x001064000800017f */
[----:B-1----:R-:W-:Y:S05]  /*8a50*/  @!P0 NANOSLEEP.SYNCS 0x989680 ;  /* 0x009896800000895d */ /* 0x002fea0003900000 */
[----:B------:R-:W1:Y:S02]  /*8a60*/  @!P0 SYNCS.PHASECHK.TRANS64 P0, [R9+URZ], R4 ;  /* 0x00000004090085a7 */ /* 0x000e64000800007f */
[----:B-1----:R-:W-:Y:S05]  /*8a70*/  @!P0 BRA `(.L_x_183) ;  /* 0xfffffffc00f08947 */ /* 0x002fea000383ffff */
[----:B------:R-:W-:Y:S05]  /*8a80*/  BRA `(.L_x_203) ;  /* 0xfffffff800607947 */ /* 0x000fea000383ffff */
.L_x_184:
[----:B0-----:R0:W1:Y:S02]  /*8a90*/  SYNCS.PHASECHK.TRANS64.TRYWAIT P0, [R8+URZ], R5 ;  /* 0x00000005080075a7 */ /* 0x001064000800017f */
[----:B-1----:R-:W-:Y:S05]  /*8aa0*/  @!P0 NANOSLEEP.SYNCS 0x989680 ;  /* 0x009896800000895d */ /* 0x002fea0003900000 */
[----:B------:R-:W1:Y:S02]  /*8ab0*/  @!P0 SYNCS.PHASECHK.TRANS64 P0, [R8+URZ], R5 ;  /* 0x00000005080085a7 */ /* 0x000e64000800007f */
[----:B-1----:R-:W-:Y:S05]  /*8ac0*/  @!P0 BRA `(.L_x_184) ;  /* 0xfffffffc00f08947 */ /* 0x002fea000383ffff */
[----:B------:R-:W-:Y:S05]  /*8ad0*/  BRA `(.L_x_204) ;  /* 0xfffffff800707947 */ /* 0x000fea000383ffff */
.L_x_185:
[----:B-1----:R1:W2:Y:S02]  /*8ae0*/  SYNCS.PHASECHK.TRANS64.TRYWAIT P0, [R11+URZ], R6 ;  /* 0x000000060b0075a7 */ /* 0x0022a4000800017f */
[----:B--2---:R-:W-:Y:S05]  /*8af0*/  @!P0 NANOSLEEP.SYNCS 0x989680 ;  /* 0x009896800000895d */ /* 0x004fea0003900000 */
[----:B------:R-:W2:Y:S02]  /*8b00*/  @!P0 SYNCS.PHASECHK.TRANS64 P0, [R11+URZ], R6 ;  /* 0x000000060b0085a7 */ /* 0x000ea4000800007f */
[----:B--2---:R-:W-:Y:S05]  /*8b10*/  @!P0 BRA `(.L_x_185) ;  /* 0xfffffffc00f08947 */ /* 0x004fea000383ffff */
[----:B------:R-:W-:Y:S05]  /*8b20*/  BRA `(.L_x_205) ;  /* 0xfffffff800787947 */ /* 0x000fea000383ffff */
.L_x_206:
[----:B------:R-:W-:-:S00]  /*8b30*/  BRA `(.L_x_206) ;  /* 0xfffffffc00fc7947 */ /* 0x000fc0000383ffff */
[----:B------:R-:W-:-:S00]  /*8b40*/  NOP ;  /* 0x0000000000007918 */ /* 0x000fc00000000000 */
        /* <DEDUP_REMOVED lines=11> */
.L_x_207:


//--------------------- .nv.shared._ZN7cutlass13device_kernelINS_4gemm6kernel13GemmUniversalIN4cute5tupleIJiiiiEEENS1_10collective13CollectiveMmaINS1_40MainloopSm90TmaGmmaWarpSpecializedSparseILi11ENS5_IJNS4_1CILi2EEENSA_ILi1EEESC_EEENS1_32KernelTmaWarpSpecializedPingpongEEENS5_IJNSA_ILi64EEENSA_ILi128EEESG_EEENS_10bfloat16_tENS5_IJNS4_6LayoutINS5_IJiNS5_IJSB_iEEEiEEENS5_IJlNS5_IJSC_SB_EEElEEEEENSK_INS5_IJNS5_IJNS5_IJNSA_ILi8EEESB_NSA_ILi4EEEEEEiEEENS5_IJNS5_IJNSA_ILi16EEESB_SB_EEEiEEEiEEENS5_IJNS5_IJNS5_IJSG_SU_NSA_ILi1024EEEEEENSA_ILi4096EEEEEENS5_IJNS5_IJSC_NSA_ILi512EEENSA_ILi32EEEEEElEEElEEEEEEEESJ_NS5_IJlSC_lEEENS4_8TiledMMAINS4_8MMA_AtomIJNS4_4SM904GMMA6SPARSE29GMMA_64x128x32_F32BF16BF16_SSILNS1D_5MajorE0ELS1G_0ELNS1D_7ScaleInE1ELS1H_1ELNS1D_9SparseSelE0EEEEEENSK_INS5_IJSC_SC_SC_EEENS5_IJNSA_ILi0EEES1M_S1M_EEEEENS5_IJNS4_10UnderscoreES1P_S1P_EEEEENS4_13SM90_TMA_LOADENS4_14ComposedLayoutINS4_7SwizzleILi2ELi4ELi3EEENS4_25smem_sparse_ptr_flag_bitsILi2ELi16EEENSK_INS5_IJNS5_IJSC_SQ_EEENS5_IJSB_S13_EEEEEENS5_IJNS5_IJS1M_SG_EEESN_EEEEEEEvNS4_8identityENS4_23SM90_TMA_LOAD_MULTICASTENS1T_INS1U_ILi3ELi4ELi3EEENS4_18smem_ptr_flag_bitsILi16EEENSK_INS5_IJSQ_SG_EEENS5_IJSG_SC_EEEEEEEvS25_EENS_8epilogue10collective6detail29Sm90TmaWarpSpecializedAdapterINS2G_15DefaultEpilogueIfNS5_IJSC_llEEES2K_NS2F_6thread17LinearCombinationIfLi1EffLNS2L_9ScaleType4KindE0ELNS_15FloatRoundStyleE2EfEENS1_15EpilogueDefaultEEEEEvvEEEEvNT_6ParamsE --------------------------
	.section	.nv.shared._ZN7cutlass13device_kernelINS_4gemm6kernel13GemmUniversalIN4cute5tupleIJiiiiEEENS1_10collective13CollectiveMmaINS1_40MainloopSm90TmaGmmaWarpSpecializedSparseILi11ENS5_IJNS4_1CILi2EEENSA_ILi1EEESC_EEENS1_32KernelTmaWarpSpecializedPingpongEEENS5_IJNSA_ILi64EEENSA_ILi128EEESG_EEENS_10bfloat16_tENS5_IJNS4_6LayoutINS5_IJiNS5_IJSB_iEEEiEEENS5_IJlNS5_IJSC_SB_EEElEEEEENSK_INS5_IJNS5_IJNS5_IJNSA_ILi8EEESB_NSA_ILi4EEEEEEiEEENS5_IJNS5_IJNSA_ILi16EEESB_SB_EEEiEEEiEEENS5_IJNS5_IJNS5_IJSG_SU_NSA_ILi1024EEEEEENSA_ILi4096EEEEEENS5_IJNS5_IJSC_NSA_ILi512EEENSA_ILi32EEEEEElEEElEEEEEEEESJ_NS5_IJlSC_lEEENS4_8TiledMMAINS4_8MMA_AtomIJNS4_4SM904GMMA6SPARSE29GMMA_64x128x32_F32BF16BF16_SSILNS1D_5MajorE0ELS1G_0ELNS1D_7ScaleInE1ELS1H_1ELNS1D_9SparseSelE0EEEEEENSK_INS5_IJSC_SC_SC_EEENS5_IJNSA_ILi0EEES1M_S1M_EEEEENS5_IJNS4_10UnderscoreES1P_S1P_EEEEENS4_13SM90_TMA_LOADENS4_14ComposedLayoutINS4_7SwizzleILi2ELi4ELi3EEENS4_25smem_sparse_ptr_flag_bitsILi2ELi16EEENSK_INS5_IJNS5_IJSC_SQ_EEENS5_IJSB_S13_EEEEEENS5_IJNS5_IJS1M_SG_EEESN_EEEEEEEvNS4_8identityENS4_23SM90_TMA_LOAD_MULTICASTENS1T_INS1U_ILi3ELi4ELi3EEENS4_18smem_ptr_flag_bitsILi16EEENSK_INS5_IJSQ_SG_EEENS5_IJSG_SC_EEEEEEEvS25_EENS_8epilogue10collective6detail29Sm90TmaWarpSpecializedAdapterINS2G_15DefaultEpilogueIfNS5_IJSC_llEEES2K_NS2F_6thread17LinearCombinationIfLi1EffLNS2L_9ScaleType4KindE0ELNS_15FloatRoundStyleE2EfEENS1_15EpilogueDefaultEEEEEvvEEEEvNT_6ParamsE,"aw",@nobits
	.sectionflags	@""
	.align	16
	.zero		1024


//--------------------- .nv.shared.reserved.0     --------------------------
	.section	.nv.shared.reserved.0,"aw",@nobits
	.weak		__nv_reservedSMEM_offset_0_alias
	.size		__nv_reservedSMEM_offset_0_alias, 0, 0
	.other		__nv_reservedSMEM_offset_0_alias,@"STO_CUDA_RESERVED_SHARED STV_DEFAULT"
__nv_reservedSMEM_offset_0_alias:
	.zero		0


//--------------------- .nv.global                --------------------------
	.section	.nv.global,"aw",@nobits
.nv.global:
	.type		_ZN39_INTERNAL_1e7f4f2a_4_k_cu_45cd48ff_35524cute1_E,@object
	.size		_ZN39_INTERNAL_1e7f4f2a_4_k_cu_45cd48ff_35524cute1_E,(_ZN39_INTERNAL_1e7f4f2a_4_k_cu_45cd48ff_35524cuda3std3__45__cpo6cbeginE - _ZN39_INTERNAL_1e7f4f2a_4_k_cu_45cd48ff_35524cute1_E)
_ZN39_INTERNAL_1e7f4f2a_4_k_cu_45cd48ff_35524cute1_E:
	.zero		1
	.type		_ZN39_INTERNAL_1e7f4f2a_4_k_cu_45cd48ff_35524cuda3std3__45__cpo6cbeginE,@object
	.size		_ZN39_INTERNAL_1e7f4f2a_4_k_cu_45cd48ff_35524cuda3std3__45__cpo6cbeginE,(_ZN39_INTERNAL_1e7f4f2a_4_k_cu_45cd48ff_35524cuda3std3__48in_placeE - _ZN39_INTERNAL_1e7f4f2a_4_k_cu_45cd48ff_35524cuda3std3__45__cpo6cbeginE)
_ZN39_INTERNAL_1e7f4f2a_4_k_cu_45cd48ff_35524cuda3std3__45__cpo6cbeginE:
	.zero		1
	.type		_ZN39_INTERNAL_1e7f4f2a_4_k_cu_45cd48ff_35524cuda3std3__48in_placeE,@object
	.size		_ZN39_INTERNAL_1e7f4f2a_4_k_cu_45cd48ff_35524cuda3std3__48in_placeE,(_ZN39_INTERNAL_1e7f4f2a_4_k_cu_45cd48ff_35524cuda3std6ranges3__45__cpo9iter_moveE - _ZN39_INTERNAL_1e7f4f2a_4_k_cu_45cd48ff_35524cuda3std3__48in_placeE)
_ZN39_INTERNAL_1e7f4f2a_4_k_cu_45cd48ff_35524cuda3std3__48in_placeE:
	.zero		1
	.type		_ZN39_INTERNAL_1e7f4f2a_4_k_cu_45cd48ff_35524cuda3std6ranges3__45__cpo9iter_moveE,@object
	.size		_ZN39_INTERNAL_1e7f4f2a_4_k_cu_45cd48ff_35524cuda3std6ranges3__45__cpo9iter_moveE,(_ZN39_INTERNAL_1e7f4f2a_4_k_cu_45cd48ff_35524cuda3std3__45__cpo5beginE - _ZN39_INTERNAL_1e7f4f2a_4_k_cu_45cd48ff_35524cuda3std6ranges3__45__cpo9iter_moveE)
_ZN39_INTERNAL_1e7f4f2a_4_k_cu_45cd48ff_35524cuda3std6ranges3__45__cpo9iter_moveE:
	.zero		1
	.type		_ZN39_INTERNAL_1e7f4f2a_4_k_cu_45cd48ff_35524cuda3std3__45__cpo5beginE,@object
	.size		_ZN39_INTERNAL_1e7f4f2a_4_k_cu_45cd48ff_35524cuda3std3__45__cpo5beginE,(_ZN39_INTERNAL_1e7f4f2a_4_k_cu_45cd48ff_35524cuda3std3__441_GLOBAL__N__1e7f4f2a_4_k_cu_45cd48ff_35526ignoreE - _ZN39_INTERNAL_1e7f4f2a_4_k_cu_45cd48ff_35524cuda3std3__45__cpo5beginE)
_ZN39_INTERNAL_1e7f4f2a_4_k_cu_45cd48ff_35524cuda3std3__45__cpo5beginE:
	.zero		1
	.type		_ZN39_INTERNAL_1e7f4f2a_4_k_cu_45cd48ff_35524cuda3std3__441_GLOBAL__N__1e7f4f2a_4_k_cu_45cd48ff_35526ignoreE,@object
	.size		_ZN39_INTERNAL_1e7f4f2a_4_k_cu_45cd48ff_35524cuda3std3__441_GLOBAL__N__1e7f4f2a_4_k_cu_45cd48ff_35526ignoreE,(_ZN39_INTERNAL_1e7f4f2a_4_k_cu_45cd48ff_35524cute7productE - _ZN39_INTERNAL_1e7f4f2a_4_k_cu_45cd48ff_35524cuda3std3__441_GLOBAL__N__1e7f4f2a_4_k_cu_45cd48ff_35526ignoreE)
_ZN39_INTERNAL_1e7f4f2a_4_k_cu_45cd48ff_35524cuda3std3__441_GLOBAL__N__1e7f4f2a_4_k_cu_45cd48ff_35526ignoreE:
	.zero		1
	.type		_ZN39_INTERNAL_1e7f4f2a_4_k_cu_45cd48ff_35524cute7productE,@object
	.size		_ZN39_INTERNAL_1e7f4f2a_4_k_cu_45cd48ff_35524cute7productE,(_ZN39_INTERNAL_1e7f4f2a_4_k_cu_45cd48ff_35524cuda3std3__45__cpo3endE - _ZN39_INTERNAL_1e7f4f2a_4_k_cu_45cd48ff_35524cute7productE)
_ZN39_INTERNAL_1e7f4f2a_4_k_cu_45cd48ff_35524cute7productE:
	.zero		1
	.type		_ZN39_INTERNAL_1e7f4f2a_4_k_cu_45cd48ff_35524cuda3std3__45__cpo3endE,@object
	.size		_ZN39_INTERNAL_1e7f4f2a_4_k_cu_45cd48ff_35524cuda3std3__45__cpo3endE,(_ZN39_INTERNAL_1e7f4f2a_4_k_cu_45cd48ff_35524cuda3std3__419piecewise_constructE - _ZN39_INTERNAL_1e7f4f2a_4_k_cu_45cd48ff_35524cuda3std3__45__cpo3endE)
_ZN39_INTERNAL_1e7f4f2a_4_k_cu_45cd48ff_35524cuda3std3__45__cpo3endE:
	.zero		1
	.type		_ZN39_INTERNAL_1e7f4f2a_4_k_cu_45cd48ff_35524cuda3std3__419piecewise_constructE,@object
	.size		_ZN39_INTERNAL_1e7f4f2a_4_k_cu_45cd48ff_35524cuda3std3__419piecewise_constructE,(_ZN39_INTERNAL_1e7f4f2a_4_k_cu_45cd48ff_35524cuda3std3__45__cpo4cendE - _ZN39_INTERNAL_1e7f4f2a_4_k_cu_45cd48ff_35524cuda3std3__419piecewise_constructE)
_ZN39_INTERNAL_1e7f4f2a_4_k_cu_45cd48ff_35524cuda3std3__419piecewise_constructE:
	.zero		1
	.type		_ZN39_INTERNAL_1e7f4f2a_4_k_cu_45cd48ff_35524cuda3std3__45__cpo4cendE,@object
	.size		_ZN39_INTERNAL_1e7f4f2a_4_k_cu_45cd48ff_35524cuda3std3__45__cpo4cendE,(_ZN39_INTERNAL_1e7f4f2a_4_k_cu_45cd48ff_35524cuda3std6ranges3__45__cpo4swapE - _ZN39_INTERNAL_1e7f4f2a_4_k_cu_45cd48ff_35524cuda3std3__45__cpo4cendE)
_ZN39_INTERNAL_1e7f4f2a_4_k_cu_45cd48ff_35524cuda3std3__45__cpo4cendE:
	.zero		1
	.type		_ZN39_INTERNAL_1e7f4f2a_4_k_cu_45cd48ff_35524cuda3std6ranges3__45__cpo4swapE,@object
	.size		_ZN39_INTERNAL_1e7f4f2a_4_k_cu_45cd48ff_35524cuda3std6ranges3__45__cpo4swapE,(.L_7 - _ZN39_INTERNAL_1e7f4f2a_4_k_cu_45cd48ff_35524cuda3std6ranges3__45__cpo4swapE)
_ZN39_INTERNAL_1e7f4f2a_4_k_cu_45cd48ff_35524cuda3std6ranges3__45__cpo4swapE:
	.zero		1
.L_7:


//--------------------- .nv.constant0._ZN7cutlass13device_kernelINS_4gemm6kernel13GemmUniversalIN4cute5tupleIJiiiiEEENS1_10collective13CollectiveMmaINS1_40MainloopSm90TmaGmmaWarpSpecializedSparseILi11ENS5_IJNS4_1CILi2EEENSA_ILi1EEESC_EEENS1_32KernelTmaWarpSpecializedPingpongEEENS5_IJNSA_ILi64EEENSA_ILi128EEESG_EEENS_10bfloat16_tENS5_IJNS4_6LayoutINS5_IJiNS5_IJSB_iEEEiEEENS5_IJlNS5_IJSC_SB_EEElEEEEENSK_INS5_IJNS5_IJNS5_IJNSA_ILi8EEESB_NSA_ILi4EEEEEEiEEENS5_IJNS5_IJNSA_ILi16EEESB_SB_EEEiEEEiEEENS5_IJNS5_IJNS5_IJSG_SU_NSA_ILi1024EEEEEENSA_ILi4096EEEEEENS5_IJNS5_IJSC_NSA_ILi512EEENSA_ILi32EEEEEElEEElEEEEEEEESJ_NS5_IJlSC_lEEENS4_8TiledMMAINS4_8MMA_AtomIJNS4_4SM904GMMA6SPARSE29GMMA_64x128x32_F32BF16BF16_SSILNS1D_5MajorE0ELS1G_0ELNS1D_7ScaleInE1ELS1H_1ELNS1D_9SparseSelE0EEEEEENSK_INS5_IJSC_SC_SC_EEENS5_IJNSA_ILi0EEES1M_S1M_EEEEENS5_IJNS4_10UnderscoreES1P_S1P_EEEEENS4_13SM90_TMA_LOADENS4_14ComposedLayoutINS4_7SwizzleILi2ELi4ELi3EEENS4_25smem_sparse_ptr_flag_bitsILi2ELi16EEENSK_INS5_IJNS5_IJSC_SQ_EEENS5_IJSB_S13_EEEEEENS5_IJNS5_IJS1M_SG_EEESN_EEEEEEEvNS4_8identityENS4_23SM90_TMA_LOAD_MULTICASTENS1T_INS1U_ILi3ELi4ELi3EEENS4_18smem_ptr_flag_bitsILi16EEENSK_INS5_IJSQ_SG_EEENS5_IJSG_SC_EEEEEEEvS25_EENS_8epilogue10collective6detail29Sm90TmaWarpSpecializedAdapterINS2G_15DefaultEpilogueIfNS5_IJSC_llEEES2K_NS2F_6thread17LinearCombinationIfLi1EffLNS2L_9ScaleType4KindE0ELNS_15FloatRoundStyleE2EfEENS1_15EpilogueDefaultEEEEEvvEEEEvNT_6ParamsE --------------------------
	.section	.nv.constant0._ZN7cutlass13device_kernelINS_4gemm6kernel13GemmUniversalIN4cute5tupleIJiiiiEEENS1_10collective13CollectiveMmaINS1_40MainloopSm90TmaGmmaWarpSpecializedSparseILi11ENS5_IJNS4_1CILi2EEENSA_ILi1EEESC_EEENS1_32KernelTmaWarpSpecializedPingpongEEENS5_IJNSA_ILi64EEENSA_ILi128EEESG_EEENS_10bfloat16_tENS5_IJNS4_6LayoutINS5_IJiNS5_IJSB_iEEEiEEENS5_IJlNS5_IJSC_SB_EEElEEEEENSK_INS5_IJNS5_IJNS5_IJNSA_ILi8EEESB_NSA_ILi4EEEEEEiEEENS5_IJNS5_IJNSA_ILi16EEESB_SB_EEEiEEEiEEENS5_IJNS5_IJNS5_IJSG_SU_NSA_ILi1024EEEEEENSA_ILi4096EEEEEENS5_IJNS5_IJSC_NSA_ILi512EEENSA_ILi32EEEEEElEEElEEEEEEEESJ_NS5_IJlSC_lEEENS4_8TiledMMAINS4_8MMA_AtomIJNS4_4SM904GMMA6SPARSE29GMMA_64x128x32_F32BF16BF16_SSILNS1D_5MajorE0ELS1G_0ELNS1D_7ScaleInE1ELS1H_1ELNS1D_9SparseSelE0EEEEEENSK_INS5_IJSC_SC_SC_EEENS5_IJNSA_ILi0EEES1M_S1M_EEEEENS5_IJNS4_10UnderscoreES1P_S1P_EEEEENS4_13SM90_TMA_LOADENS4_14ComposedLayoutINS4_7SwizzleILi2ELi4ELi3EEENS4_25smem_sparse_ptr_flag_bitsILi2ELi16EEENSK_INS5_IJNS5_IJSC_SQ_EEENS5_IJSB_S13_EEEEEENS5_IJNS5_IJS1M_SG_EEESN_EEEEEEEvNS4_8identityENS4_23SM90_TMA_LOAD_MULTICASTENS1T_INS1U_ILi3ELi4ELi3EEENS4_18smem_ptr_flag_bitsILi16EEENSK_INS5_IJSQ_SG_EEENS5_IJSG_SC_EEEEEEEvS25_EENS_8epilogue10collective6detail29Sm90TmaWarpSpecializedAdapterINS2G_15DefaultEpilogueIfNS5_IJSC_llEEES2K_NS2F_6thread17LinearCombinationIfLi1EffLNS2L_9ScaleType4KindE0ELNS_15FloatRoundStyleE2EfEENS1_15EpilogueDefaultEEEEEvvEEEEvNT_6ParamsE,"a",@progbits
	.sectionflags	@""
	.align	4
.nv.constant0._ZN7cutlass13device_kernelINS_4gemm6kernel13GemmUniversalIN4cute5tupleIJiiiiEEENS1_10collective13CollectiveMmaINS1_40MainloopSm90TmaGmmaWarpSpecializedSparseILi11ENS5_IJNS4_1CILi2EEENSA_ILi1EEESC_EEENS1_32KernelTmaWarpSpecializedPingpongEEENS5_IJNSA_ILi64EEENSA_ILi128EEESG_EEENS_10bfloat16_tENS5_IJNS4_6LayoutINS5_IJiNS5_IJSB_iEEEiEEENS5_IJlNS5_IJSC_SB_EEElEEEEENSK_INS5_IJNS5_IJNS5_IJNSA_ILi8EEESB_NSA_ILi4EEEEEEiEEENS5_IJNS5_IJNSA_ILi16EEESB_SB_EEEiEEEiEEENS5_IJNS5_IJNS5_IJSG_SU_NSA_ILi1024EEEEEENSA_ILi4096EEEEEENS5_IJNS5_IJSC_NSA_ILi512EEENSA_ILi32EEEEEElEEElEEEEEEEESJ_NS5_IJlSC_lEEENS4_8TiledMMAINS4_8MMA_AtomIJNS4_4SM904GMMA6SPARSE29GMMA_64x128x32_F32BF16BF16_SSILNS1D_5MajorE0ELS1G_0ELNS1D_7ScaleInE1ELS1H_1ELNS1D_9SparseSelE0EEEEEENSK_INS5_IJSC_SC_SC_EEENS5_IJNSA_ILi0EEES1M_S1M_EEEEENS5_IJNS4_10UnderscoreES1P_S1P_EEEEENS4_13SM90_TMA_LOADENS4_14ComposedLayoutINS4_7SwizzleILi2ELi4ELi3EEENS4_25smem_sparse_ptr_flag_bitsILi2ELi16EEENSK_INS5_IJNS5_IJSC_SQ_EEENS5_IJSB_S13_EEEEEENS5_IJNS5_IJS1M_SG_EEESN_EEEEEEEvNS4_8identityENS4_23SM90_TMA_LOAD_MULTICASTENS1T_INS1U_ILi3ELi4ELi3EEENS4_18smem_ptr_flag_bitsILi16EEENSK_INS5_IJSQ_SG_EEENS5_IJSG_SC_EEEEEEEvS25_EENS_8epilogue10collective6detail29Sm90TmaWarpSpecializedAdapterINS2G_15DefaultEpilogueIfNS5_IJSC_llEEES2K_NS2F_6thread17LinearCombinationIfLi1EffLNS2L_9ScaleType4KindE0ELNS_15FloatRoundStyleE2EfEENS1_15EpilogueDefaultEEEEEvvEEEEvNT_6ParamsE:
	.zero		1920


//--------------------- SYMBOLS --------------------------

	.type		.nv.reservedSmem.offset0,@object
	.size		.nv.reservedSmem.offset0,0x4
